//
// Generated by NVIDIA NVVM Compiler
//
// Compiler Build ID: CL-36424714
// Cuda compilation tools, release 13.0, V13.0.88
// Based on NVVM 20.0.0
//

.version 9.0
.target sm_100
.address_size 64

	// .globl	zscore_sma_prefix_f32

.visible .entry zscore_sma_prefix_f32(
	.param .u64 .ptr .align 1 zscore_sma_prefix_f32_param_0,
	.param .u64 .ptr .align 1 zscore_sma_prefix_f32_param_1,
	.param .u64 .ptr .align 1 zscore_sma_prefix_f32_param_2,
	.param .u64 .ptr .align 1 zscore_sma_prefix_f32_param_3,
	.param .u32 zscore_sma_prefix_f32_param_4,
	.param .u32 zscore_sma_prefix_f32_param_5,
	.param .u64 .ptr .align 1 zscore_sma_prefix_f32_param_6,
	.param .u64 .ptr .align 1 zscore_sma_prefix_f32_param_7,
	.param .u32 zscore_sma_prefix_f32_param_8,
	.param .u64 .ptr .align 1 zscore_sma_prefix_f32_param_9
)
{
	.reg .pred 	%p<11>;
	.reg .b32 	%r<24>;
	.reg .b32 	%f<11>;
	.reg .b64 	%rd<33>;
	.reg .b64 	%fd<18>;

	ld.param.u64 	%rd7, [zscore_sma_prefix_f32_param_1];
	ld.param.u64 	%rd8, [zscore_sma_prefix_f32_param_2];
	ld.param.u64 	%rd9, [zscore_sma_prefix_f32_param_3];
	ld.param.u32 	%r12, [zscore_sma_prefix_f32_param_4];
	ld.param.u32 	%r13, [zscore_sma_prefix_f32_param_5];
	ld.param.u64 	%rd10, [zscore_sma_prefix_f32_param_6];
	ld.param.u64 	%rd11, [zscore_sma_prefix_f32_param_7];
	ld.param.u32 	%r14, [zscore_sma_prefix_f32_param_8];
	ld.param.u64 	%rd12, [zscore_sma_prefix_f32_param_9];
	mov.u32 	%r1, %ctaid.y;
	setp.ge.s32 	%p1, %r1, %r14;
	@%p1 bra 	$L__BB0_10;
	cvta.to.global.u64 	%rd13, %rd10;
	cvta.to.global.u64 	%rd14, %rd11;
	mul.wide.u32 	%rd15, %r1, 4;
	add.s64 	%rd16, %rd13, %rd15;
	ld.global.nc.u32 	%r2, [%rd16];
	add.s64 	%rd17, %rd14, %rd15;
	ld.global.nc.f32 	%f1, [%rd17];
	setp.lt.s32 	%p2, %r2, 1;
	@%p2 bra 	$L__BB0_10;
	add.s32 	%r3, %r13, -1;
	mov.u32 	%r15, %ctaid.x;
	mov.u32 	%r4, %ntid.x;
	mov.u32 	%r16, %tid.x;
	mad.lo.s32 	%r23, %r15, %r4, %r16;
	setp.ge.s32 	%p3, %r23, %r12;
	@%p3 bra 	$L__BB0_10;
	ld.param.u64 	%rd32, [zscore_sma_prefix_f32_param_0];
	cvta.to.global.u64 	%rd1, %rd8;
	cvta.to.global.u64 	%rd2, %rd7;
	cvta.to.global.u64 	%rd3, %rd9;
	cvt.rn.f64.u32 	%fd1, %r2;
	cvt.f64.f32 	%fd2, %f1;
	cvta.to.global.u64 	%rd4, %rd32;
	cvta.to.global.u64 	%rd5, %rd12;
	mov.u32 	%r17, %nctaid.x;
	mul.lo.s32 	%r6, %r17, %r4;
	mul.lo.s32 	%r7, %r12, %r1;
	add.s32 	%r8, %r3, %r2;
$L__BB0_4:
	setp.eq.f32 	%p4, %f1, 0f00000000;
	setp.lt.s32 	%p5, %r23, %r8;
	or.pred  	%p6, %p5, %p4;
	mov.f32 	%f10, 0f7FFFFFFF;
	@%p6 bra 	$L__BB0_9;
	sub.s32 	%r18, %r23, %r2;
	add.s32 	%r19, %r18, 1;
	max.s32 	%r10, %r19, 0;
	mul.wide.s32 	%rd18, %r23, 4;
	add.s64 	%rd19, %rd3, %rd18;
	ld.global.nc.u32 	%r20, [%rd19+4];
	mul.wide.u32 	%rd20, %r10, 4;
	add.s64 	%rd21, %rd3, %rd20;
	ld.global.nc.u32 	%r21, [%rd21];
	setp.ne.s32 	%p7, %r20, %r21;
	@%p7 bra 	$L__BB0_9;
	mul.wide.s32 	%rd22, %r23, 8;
	add.s64 	%rd23, %rd2, %rd22;
	ld.global.nc.f64 	%fd6, [%rd23+8];
	mul.wide.u32 	%rd24, %r10, 8;
	add.s64 	%rd25, %rd2, %rd24;
	ld.global.nc.f64 	%fd7, [%rd25];
	sub.f64 	%fd8, %fd6, %fd7;
	add.s64 	%rd26, %rd1, %rd22;
	ld.global.nc.f64 	%fd9, [%rd26+8];
	add.s64 	%rd27, %rd1, %rd24;
	ld.global.nc.f64 	%fd10, [%rd27];
	sub.f64 	%fd11, %fd9, %fd10;
	div.rn.f64 	%fd3, %fd8, %fd1;
	div.rn.f64 	%fd12, %fd11, %fd1;
	mul.f64 	%fd13, %fd3, %fd3;
	sub.f64 	%fd4, %fd12, %fd13;
	setp.leu.f64 	%p8, %fd4, 0d0000000000000000;
	@%p8 bra 	$L__BB0_9;
	sqrt.rn.f64 	%fd14, %fd4;
	mul.f64 	%fd5, %fd14, %fd2;
	setp.equ.f64 	%p9, %fd5, 0d0000000000000000;
	@%p9 bra 	$L__BB0_9;
	mul.wide.s32 	%rd28, %r23, 4;
	add.s64 	%rd29, %rd4, %rd28;
	ld.global.nc.f32 	%f8, [%rd29];
	cvt.f64.f32 	%fd15, %f8;
	sub.f64 	%fd16, %fd15, %fd3;
	div.rn.f64 	%fd17, %fd16, %fd5;
	cvt.rn.f32.f64 	%f10, %fd17;
$L__BB0_9:
	add.s32 	%r22, %r23, %r7;
	mul.wide.s32 	%rd30, %r22, 4;
	add.s64 	%rd31, %rd5, %rd30;
	st.global.f32 	[%rd31], %f10;
	add.s32 	%r23, %r23, %r6;
	setp.lt.s32 	%p10, %r23, %r12;
	@%p10 bra 	$L__BB0_4;
$L__BB0_10:
	ret;

}
	// .globl	zscore_many_series_one_param_f32
.visible .entry zscore_many_series_one_param_f32(
	.param .u64 .ptr .align 1 zscore_many_series_one_param_f32_param_0,
	.param .u64 .ptr .align 1 zscore_many_series_one_param_f32_param_1,
	.param .u32 zscore_many_series_one_param_f32_param_2,
	.param .f32 zscore_many_series_one_param_f32_param_3,
	.param .u32 zscore_many_series_one_param_f32_param_4,
	.param .u32 zscore_many_series_one_param_f32_param_5,
	.param .u64 .ptr .align 1 zscore_many_series_one_param_f32_param_6
)
{
	.reg .pred 	%p<70>;
	.reg .b32 	%r<211>;
	.reg .b32 	%f<73>;
	.reg .b64 	%rd<64>;
	.reg .b64 	%fd<313>;

	ld.param.u64 	%rd30, [zscore_many_series_one_param_f32_param_0];
	ld.param.u64 	%rd29, [zscore_many_series_one_param_f32_param_1];
	ld.param.u32 	%r118, [zscore_many_series_one_param_f32_param_2];
	ld.param.u32 	%r119, [zscore_many_series_one_param_f32_param_4];
	ld.param.u32 	%r120, [zscore_many_series_one_param_f32_param_5];
	ld.param.u64 	%rd31, [zscore_many_series_one_param_f32_param_6];
	cvta.to.global.u64 	%rd1, %rd31;
	cvta.to.global.u64 	%rd2, %rd30;
	mov.u32 	%r1, %ctaid.x;
	setp.ge.s32 	%p1, %r1, %r119;
	setp.lt.s32 	%p2, %r118, 1;
	or.pred  	%p3, %p2, %p1;
	@%p3 bra 	$L__BB1_130;
	mov.u32 	%r2, %tid.x;
	setp.ge.s32 	%p4, %r2, %r120;
	@%p4 bra 	$L__BB1_4;
	mov.u32 	%r3, %ntid.x;
	mov.u32 	%r153, %r2;
$L__BB1_3:
	mad.lo.s32 	%r121, %r153, %r119, %r1;
	mul.wide.s32 	%rd32, %r121, 4;
	add.s64 	%rd33, %rd1, %rd32;
	mov.b32 	%r122, 2147483647;
	st.global.u32 	[%rd33], %r122;
	add.s32 	%r153, %r153, %r3;
	setp.lt.s32 	%p5, %r153, %r120;
	@%p5 bra 	$L__BB1_3;
$L__BB1_4:
	bar.sync 	0;
	setp.ne.s32 	%p6, %r2, 0;
	@%p6 bra 	$L__BB1_130;
	cvta.to.global.u64 	%rd34, %rd29;
	mul.wide.u32 	%rd35, %r1, 4;
	add.s64 	%rd36, %rd34, %rd35;
	ld.global.nc.u32 	%r166, [%rd36];
	setp.lt.s32 	%p7, %r166, 0;
	setp.ge.s32 	%p8, %r166, %r120;
	or.pred  	%p9, %p7, %p8;
	@%p9 bra 	$L__BB1_130;
	ld.param.f32 	%f70, [zscore_many_series_one_param_f32_param_3];
	add.s32 	%r181, %r166, %r118;
	setp.eq.f32 	%p10, %f70, 0f00000000;
	@%p10 bra 	$L__BB1_130;
	cvt.rn.f64.u32 	%fd159, %r118;
	rcp.rn.f64 	%fd1, %fd159;
	min.s32 	%r8, %r181, %r120;
	setp.ge.s32 	%p11, %r166, %r8;
	mov.b32 	%r186, 0;
	mov.f64 	%fd311, 0d0000000000000000;
	mov.f64 	%fd312, %fd311;
	@%p11 bra 	$L__BB1_63;
	sub.s32 	%r9, %r8, %r166;
	and.b32  	%r10, %r9, 7;
	sub.s32 	%r126, %r166, %r8;
	setp.gt.u32 	%p12, %r126, -8;
	mov.f64 	%fd312, 0d0000000000000000;
	mov.b32 	%r186, 0;
	mov.f64 	%fd311, %fd312;
	@%p12 bra 	$L__BB1_35;
	and.b32  	%r11, %r9, -8;
	mov.f64 	%fd312, 0d0000000000000000;
	mov.b32 	%r186, 0;
	mul.wide.s32 	%rd4, %r119, 4;
	mov.u32 	%r156, %r186;
$L__BB1_10:
	.pragma "nounroll";
	mad.lo.s32 	%r128, %r166, %r119, %r1;
	mul.wide.s32 	%rd37, %r128, 4;
	add.s64 	%rd3, %rd2, %rd37;
	ld.global.nc.f32 	%f1, [%rd3];
	abs.f32 	%f34, %f1;
	setp.num.f32 	%p13, %f34, %f34;
	@%p13 bra 	$L__BB1_12;
	add.s32 	%r186, %r186, 1;
	bra.uni 	$L__BB1_13;
$L__BB1_12:
	cvt.f64.f32 	%fd163, %f1;
	add.f64 	%fd311, %fd311, %fd163;
	fma.rn.f64 	%fd312, %fd163, %fd163, %fd312;
$L__BB1_13:
	add.s64 	%rd5, %rd3, %rd4;
	ld.global.nc.f32 	%f2, [%rd5];
	abs.f32 	%f35, %f2;
	setp.num.f32 	%p14, %f35, %f35;
	@%p14 bra 	$L__BB1_15;
	add.s32 	%r186, %r186, 1;
	bra.uni 	$L__BB1_16;
$L__BB1_15:
	cvt.f64.f32 	%fd164, %f2;
	add.f64 	%fd311, %fd311, %fd164;
	fma.rn.f64 	%fd312, %fd164, %fd164, %fd312;
$L__BB1_16:
	add.s64 	%rd6, %rd5, %rd4;
	ld.global.nc.f32 	%f3, [%rd6];
	abs.f32 	%f36, %f3;
	setp.num.f32 	%p15, %f36, %f36;
	@%p15 bra 	$L__BB1_18;
	add.s32 	%r186, %r186, 1;
	bra.uni 	$L__BB1_19;
$L__BB1_18:
	cvt.f64.f32 	%fd165, %f3;
	add.f64 	%fd311, %fd311, %fd165;
	fma.rn.f64 	%fd312, %fd165, %fd165, %fd312;
$L__BB1_19:
	add.s64 	%rd7, %rd6, %rd4;
	ld.global.nc.f32 	%f4, [%rd7];
	abs.f32 	%f37, %f4;
	setp.num.f32 	%p16, %f37, %f37;
	@%p16 bra 	$L__BB1_21;
	add.s32 	%r186, %r186, 1;
	bra.uni 	$L__BB1_22;
$L__BB1_21:
	cvt.f64.f32 	%fd166, %f4;
	add.f64 	%fd311, %fd311, %fd166;
	fma.rn.f64 	%fd312, %fd166, %fd166, %fd312;
$L__BB1_22:
	add.s64 	%rd8, %rd7, %rd4;
	ld.global.nc.f32 	%f5, [%rd8];
	abs.f32 	%f38, %f5;
	setp.num.f32 	%p17, %f38, %f38;
	@%p17 bra 	$L__BB1_24;
	add.s32 	%r186, %r186, 1;
	bra.uni 	$L__BB1_25;
$L__BB1_24:
	cvt.f64.f32 	%fd167, %f5;
	add.f64 	%fd311, %fd311, %fd167;
	fma.rn.f64 	%fd312, %fd167, %fd167, %fd312;
$L__BB1_25:
	add.s64 	%rd9, %rd8, %rd4;
	ld.global.nc.f32 	%f6, [%rd9];
	abs.f32 	%f39, %f6;
	setp.num.f32 	%p18, %f39, %f39;
	@%p18 bra 	$L__BB1_27;
	add.s32 	%r186, %r186, 1;
	bra.uni 	$L__BB1_28;
$L__BB1_27:
	cvt.f64.f32 	%fd168, %f6;
	add.f64 	%fd311, %fd311, %fd168;
	fma.rn.f64 	%fd312, %fd168, %fd168, %fd312;
$L__BB1_28:
	add.s64 	%rd10, %rd9, %rd4;
	ld.global.nc.f32 	%f7, [%rd10];
	abs.f32 	%f40, %f7;
	setp.num.f32 	%p19, %f40, %f40;
	@%p19 bra 	$L__BB1_30;
	add.s32 	%r186, %r186, 1;
	bra.uni 	$L__BB1_31;
$L__BB1_30:
	cvt.f64.f32 	%fd169, %f7;
	add.f64 	%fd311, %fd311, %fd169;
	fma.rn.f64 	%fd312, %fd169, %fd169, %fd312;
$L__BB1_31:
	add.s64 	%rd38, %rd10, %rd4;
	ld.global.nc.f32 	%f8, [%rd38];
	abs.f32 	%f41, %f8;
	setp.num.f32 	%p20, %f41, %f41;
	@%p20 bra 	$L__BB1_33;
	add.s32 	%r186, %r186, 1;
	bra.uni 	$L__BB1_34;
$L__BB1_33:
	cvt.f64.f32 	%fd170, %f8;
	add.f64 	%fd311, %fd311, %fd170;
	fma.rn.f64 	%fd312, %fd170, %fd170, %fd312;
$L__BB1_34:
	add.s32 	%r166, %r166, 8;
	add.s32 	%r156, %r156, 8;
	setp.ne.s32 	%p21, %r156, %r11;
	@%p21 bra 	$L__BB1_10;
$L__BB1_35:
	setp.eq.s32 	%p22, %r10, 0;
	@%p22 bra 	$L__BB1_63;
	and.b32  	%r36, %r9, 3;
	setp.lt.u32 	%p23, %r10, 4;
	@%p23 bra 	$L__BB1_50;
	mad.lo.s32 	%r130, %r166, %r119, %r1;
	mul.wide.s32 	%rd39, %r130, 4;
	add.s64 	%rd11, %rd2, %rd39;
	ld.global.nc.f32 	%f9, [%rd11];
	abs.f32 	%f42, %f9;
	setp.num.f32 	%p24, %f42, %f42;
	@%p24 bra 	$L__BB1_39;
	add.s32 	%r186, %r186, 1;
	bra.uni 	$L__BB1_40;
$L__BB1_39:
	cvt.f64.f32 	%fd172, %f9;
	add.f64 	%fd311, %fd311, %fd172;
	fma.rn.f64 	%fd312, %fd172, %fd172, %fd312;
$L__BB1_40:
	mul.wide.s32 	%rd12, %r119, 4;
	add.s64 	%rd13, %rd11, %rd12;
	ld.global.nc.f32 	%f10, [%rd13];
	abs.f32 	%f43, %f10;
	setp.num.f32 	%p25, %f43, %f43;
	@%p25 bra 	$L__BB1_42;
	add.s32 	%r186, %r186, 1;
	bra.uni 	$L__BB1_43;
$L__BB1_42:
	cvt.f64.f32 	%fd173, %f10;
	add.f64 	%fd311, %fd311, %fd173;
	fma.rn.f64 	%fd312, %fd173, %fd173, %fd312;
$L__BB1_43:
	add.s64 	%rd14, %rd13, %rd12;
	ld.global.nc.f32 	%f11, [%rd14];
	abs.f32 	%f44, %f11;
	setp.num.f32 	%p26, %f44, %f44;
	@%p26 bra 	$L__BB1_45;
	add.s32 	%r186, %r186, 1;
	bra.uni 	$L__BB1_46;
$L__BB1_45:
	cvt.f64.f32 	%fd174, %f11;
	add.f64 	%fd311, %fd311, %fd174;
	fma.rn.f64 	%fd312, %fd174, %fd174, %fd312;
$L__BB1_46:
	add.s64 	%rd40, %rd14, %rd12;
	ld.global.nc.f32 	%f12, [%rd40];
	abs.f32 	%f45, %f12;
	setp.num.f32 	%p27, %f45, %f45;
	@%p27 bra 	$L__BB1_48;
	add.s32 	%r186, %r186, 1;
	bra.uni 	$L__BB1_49;
$L__BB1_48:
	cvt.f64.f32 	%fd175, %f12;
	add.f64 	%fd311, %fd311, %fd175;
	fma.rn.f64 	%fd312, %fd175, %fd175, %fd312;
$L__BB1_49:
	add.s32 	%r166, %r166, 4;
$L__BB1_50:
	setp.eq.s32 	%p28, %r36, 0;
	@%p28 bra 	$L__BB1_63;
	setp.eq.s32 	%p29, %r36, 1;
	@%p29 bra 	$L__BB1_59;
	mad.lo.s32 	%r132, %r166, %r119, %r1;
	mul.wide.s32 	%rd41, %r132, 4;
	add.s64 	%rd15, %rd2, %rd41;
	ld.global.nc.f32 	%f13, [%rd15];
	abs.f32 	%f46, %f13;
	setp.num.f32 	%p30, %f46, %f46;
	@%p30 bra 	$L__BB1_54;
	add.s32 	%r186, %r186, 1;
	bra.uni 	$L__BB1_55;
$L__BB1_54:
	cvt.f64.f32 	%fd177, %f13;
	add.f64 	%fd311, %fd311, %fd177;
	fma.rn.f64 	%fd312, %fd177, %fd177, %fd312;
$L__BB1_55:
	mul.wide.s32 	%rd42, %r119, 4;
	add.s64 	%rd43, %rd15, %rd42;
	ld.global.nc.f32 	%f14, [%rd43];
	abs.f32 	%f47, %f14;
	setp.num.f32 	%p31, %f47, %f47;
	@%p31 bra 	$L__BB1_57;
	add.s32 	%r186, %r186, 1;
	bra.uni 	$L__BB1_58;
$L__BB1_57:
	cvt.f64.f32 	%fd178, %f14;
	add.f64 	%fd311, %fd311, %fd178;
	fma.rn.f64 	%fd312, %fd178, %fd178, %fd312;
$L__BB1_58:
	add.s32 	%r166, %r166, 2;
$L__BB1_59:
	and.b32  	%r133, %r9, 1;
	setp.eq.b32 	%p32, %r133, 1;
	not.pred 	%p33, %p32;
	@%p33 bra 	$L__BB1_63;
	mad.lo.s32 	%r134, %r166, %r119, %r1;
	mul.wide.s32 	%rd44, %r134, 4;
	add.s64 	%rd45, %rd2, %rd44;
	ld.global.nc.f32 	%f15, [%rd45];
	abs.f32 	%f48, %f15;
	setp.num.f32 	%p34, %f48, %f48;
	@%p34 bra 	$L__BB1_62;
	add.s32 	%r186, %r186, 1;
	bra.uni 	$L__BB1_63;
$L__BB1_62:
	cvt.f64.f32 	%fd179, %f15;
	add.f64 	%fd311, %fd311, %fd179;
	fma.rn.f64 	%fd312, %fd179, %fd179, %fd312;
$L__BB1_63:
	setp.gt.s32 	%p35, %r181, %r120;
	setp.ne.s32 	%p36, %r186, 0;
	or.pred  	%p37, %p35, %p36;
	@%p37 bra 	$L__BB1_66;
	mul.f64 	%fd76, %fd1, %fd311;
	mul.f64 	%fd180, %fd1, %fd312;
	mul.f64 	%fd181, %fd76, %fd76;
	sub.f64 	%fd77, %fd180, %fd181;
	setp.leu.f64 	%p38, %fd77, 0d39B4484BFEEBC2A0;
	@%p38 bra 	$L__BB1_66;
	ld.param.f32 	%f71, [zscore_many_series_one_param_f32_param_3];
	sqrt.rn.f64 	%fd182, %fd77;
	cvt.f64.f32 	%fd183, %f71;
	mul.f64 	%fd184, %fd182, %fd183;
	add.s32 	%r135, %r181, -1;
	mad.lo.s32 	%r136, %r135, %r119, %r1;
	mul.wide.u32 	%rd46, %r136, 4;
	add.s64 	%rd47, %rd2, %rd46;
	ld.global.nc.f32 	%f49, [%rd47];
	cvt.f64.f32 	%fd185, %f49;
	sub.f64 	%fd186, %fd185, %fd76;
	div.rn.f64 	%fd187, %fd186, %fd184;
	cvt.rn.f32.f64 	%f50, %fd187;
	add.s64 	%rd48, %rd1, %rd46;
	st.global.f32 	[%rd48], %f50;
$L__BB1_66:
	setp.ge.s32 	%p39, %r181, %r120;
	@%p39 bra 	$L__BB1_130;
	and.b32  	%r59, %r118, 7;
	and.b32  	%r137, %r118, 2147483640;
	neg.s32 	%r60, %r137;
	mul.wide.s32 	%rd58, %r119, 4;
$L__BB1_68:
	sub.s32 	%r185, %r181, %r118;
	mad.lo.s32 	%r138, %r185, %r119, %r1;
	mul.wide.s32 	%rd49, %r138, 4;
	add.s64 	%rd50, %rd2, %rd49;
	ld.global.nc.f32 	%f16, [%rd50];
	mad.lo.s32 	%r64, %r181, %r119, %r1;
	mul.wide.u32 	%rd51, %r64, 4;
	add.s64 	%rd52, %rd2, %rd51;
	ld.global.nc.f32 	%f17, [%rd52];
	abs.f32 	%f51, %f16;
	setp.num.f32 	%p40, %f51, %f51;
	abs.f32 	%f52, %f17;
	setp.num.f32 	%p41, %f52, %f52;
	and.pred  	%p42, %p40, %p41;
	@%p42 bra 	$L__BB1_131;
	add.s32 	%r203, %r185, 1;
	setp.gt.s32 	%p43, %r203, %r181;
	mov.b32 	%r186, 0;
	mov.f64 	%fd311, 0d0000000000000000;
	mov.f64 	%fd312, %fd311;
	@%p43 bra 	$L__BB1_126;
	add.s32 	%r142, %r118, -1;
	setp.lt.u32 	%p44, %r142, 7;
	mov.f64 	%fd312, 0d0000000000000000;
	mov.b32 	%r186, 0;
	mov.f64 	%fd311, %fd312;
	@%p44 bra 	$L__BB1_98;
	mad.lo.s32 	%r184, %r119, %r203, %r1;
	mov.f64 	%fd312, 0d0000000000000000;
	mov.b32 	%r186, 0;
	mov.u32 	%r183, %r60;
$L__BB1_72:
	.pragma "nounroll";
	mul.wide.s32 	%rd53, %r184, 4;
	add.s64 	%rd16, %rd2, %rd53;
	ld.global.nc.f32 	%f18, [%rd16];
	abs.f32 	%f54, %f18;
	setp.num.f32 	%p45, %f54, %f54;
	@%p45 bra 	$L__BB1_74;
	add.s32 	%r186, %r186, 1;
	bra.uni 	$L__BB1_75;
$L__BB1_74:
	cvt.f64.f32 	%fd192, %f18;
	add.f64 	%fd311, %fd311, %fd192;
	fma.rn.f64 	%fd312, %fd192, %fd192, %fd312;
$L__BB1_75:
	add.s64 	%rd18, %rd16, %rd58;
	ld.global.nc.f32 	%f19, [%rd18];
	abs.f32 	%f55, %f19;
	setp.num.f32 	%p46, %f55, %f55;
	@%p46 bra 	$L__BB1_77;
	add.s32 	%r186, %r186, 1;
	bra.uni 	$L__BB1_78;
$L__BB1_77:
	cvt.f64.f32 	%fd193, %f19;
	add.f64 	%fd311, %fd311, %fd193;
	fma.rn.f64 	%fd312, %fd193, %fd193, %fd312;
$L__BB1_78:
	add.s64 	%rd19, %rd18, %rd58;
	ld.global.nc.f32 	%f20, [%rd19];
	abs.f32 	%f56, %f20;
	setp.num.f32 	%p47, %f56, %f56;
	@%p47 bra 	$L__BB1_80;
	add.s32 	%r186, %r186, 1;
	bra.uni 	$L__BB1_81;
$L__BB1_80:
	cvt.f64.f32 	%fd194, %f20;
	add.f64 	%fd311, %fd311, %fd194;
	fma.rn.f64 	%fd312, %fd194, %fd194, %fd312;
$L__BB1_81:
	add.s64 	%rd20, %rd19, %rd58;
	ld.global.nc.f32 	%f21, [%rd20];
	abs.f32 	%f57, %f21;
	setp.num.f32 	%p48, %f57, %f57;
	@%p48 bra 	$L__BB1_83;
	add.s32 	%r186, %r186, 1;
	bra.uni 	$L__BB1_84;
$L__BB1_83:
	cvt.f64.f32 	%fd195, %f21;
	add.f64 	%fd311, %fd311, %fd195;
	fma.rn.f64 	%fd312, %fd195, %fd195, %fd312;
$L__BB1_84:
	add.s64 	%rd21, %rd20, %rd58;
	ld.global.nc.f32 	%f22, [%rd21];
	abs.f32 	%f58, %f22;
	setp.num.f32 	%p49, %f58, %f58;
	@%p49 bra 	$L__BB1_86;
	add.s32 	%r186, %r186, 1;
	bra.uni 	$L__BB1_87;
$L__BB1_86:
	cvt.f64.f32 	%fd196, %f22;
	add.f64 	%fd311, %fd311, %fd196;
	fma.rn.f64 	%fd312, %fd196, %fd196, %fd312;
$L__BB1_87:
	add.s64 	%rd22, %rd21, %rd58;
	ld.global.nc.f32 	%f23, [%rd22];
	abs.f32 	%f59, %f23;
	setp.num.f32 	%p50, %f59, %f59;
	@%p50 bra 	$L__BB1_89;
	add.s32 	%r186, %r186, 1;
	bra.uni 	$L__BB1_90;
$L__BB1_89:
	cvt.f64.f32 	%fd197, %f23;
	add.f64 	%fd311, %fd311, %fd197;
	fma.rn.f64 	%fd312, %fd197, %fd197, %fd312;
$L__BB1_90:
	add.s64 	%rd23, %rd22, %rd58;
	ld.global.nc.f32 	%f24, [%rd23];
	abs.f32 	%f60, %f24;
	setp.num.f32 	%p51, %f60, %f60;
	@%p51 bra 	$L__BB1_92;
	add.s32 	%r186, %r186, 1;
	bra.uni 	$L__BB1_93;
$L__BB1_92:
	cvt.f64.f32 	%fd198, %f24;
	add.f64 	%fd311, %fd311, %fd198;
	fma.rn.f64 	%fd312, %fd198, %fd198, %fd312;
$L__BB1_93:
	add.s64 	%rd54, %rd23, %rd58;
	ld.global.nc.f32 	%f25, [%rd54];
	abs.f32 	%f61, %f25;
	setp.num.f32 	%p52, %f61, %f61;
	@%p52 bra 	$L__BB1_95;
	add.s32 	%r186, %r186, 1;
	bra.uni 	$L__BB1_96;
$L__BB1_95:
	cvt.f64.f32 	%fd199, %f25;
	add.f64 	%fd311, %fd311, %fd199;
	fma.rn.f64 	%fd312, %fd199, %fd199, %fd312;
$L__BB1_96:
	add.s32 	%r185, %r185, 8;
	shl.b32 	%r144, %r119, 3;
	add.s32 	%r184, %r184, %r144;
	add.s32 	%r183, %r183, 8;
	setp.eq.s32 	%p53, %r183, 0;
	@%p53 bra 	$L__BB1_97;
	bra.uni 	$L__BB1_72;
$L__BB1_97:
	add.s32 	%r203, %r185, 1;
$L__BB1_98:
	setp.eq.s32 	%p54, %r59, 0;
	@%p54 bra 	$L__BB1_126;
	add.s32 	%r146, %r59, -1;
	setp.lt.u32 	%p55, %r146, 3;
	@%p55 bra 	$L__BB1_113;
	mad.lo.s32 	%r147, %r203, %r119, %r1;
	mul.wide.s32 	%rd55, %r147, 4;
	add.s64 	%rd24, %rd2, %rd55;
	ld.global.nc.f32 	%f26, [%rd24];
	abs.f32 	%f62, %f26;
	setp.num.f32 	%p56, %f62, %f62;
	@%p56 bra 	$L__BB1_102;
	add.s32 	%r186, %r186, 1;
	bra.uni 	$L__BB1_103;
$L__BB1_102:
	cvt.f64.f32 	%fd201, %f26;
	add.f64 	%fd311, %fd311, %fd201;
	fma.rn.f64 	%fd312, %fd201, %fd201, %fd312;
$L__BB1_103:
	add.s64 	%rd26, %rd24, %rd58;
	ld.global.nc.f32 	%f27, [%rd26];
	abs.f32 	%f63, %f27;
	setp.num.f32 	%p57, %f63, %f63;
	@%p57 bra 	$L__BB1_105;
	add.s32 	%r186, %r186, 1;
	bra.uni 	$L__BB1_106;
$L__BB1_105:
	cvt.f64.f32 	%fd202, %f27;
	add.f64 	%fd311, %fd311, %fd202;
	fma.rn.f64 	%fd312, %fd202, %fd202, %fd312;
$L__BB1_106:
	add.s64 	%rd27, %rd26, %rd58;
	ld.global.nc.f32 	%f28, [%rd27];
	abs.f32 	%f64, %f28;
	setp.num.f32 	%p58, %f64, %f64;
	@%p58 bra 	$L__BB1_108;
	add.s32 	%r186, %r186, 1;
	bra.uni 	$L__BB1_109;
$L__BB1_108:
	cvt.f64.f32 	%fd203, %f28;
	add.f64 	%fd311, %fd311, %fd203;
	fma.rn.f64 	%fd312, %fd203, %fd203, %fd312;
$L__BB1_109:
	add.s64 	%rd56, %rd27, %rd58;
	ld.global.nc.f32 	%f29, [%rd56];
	abs.f32 	%f65, %f29;
	setp.num.f32 	%p59, %f65, %f65;
	@%p59 bra 	$L__BB1_111;
	add.s32 	%r186, %r186, 1;
	bra.uni 	$L__BB1_112;
$L__BB1_111:
	cvt.f64.f32 	%fd204, %f29;
	add.f64 	%fd311, %fd311, %fd204;
	fma.rn.f64 	%fd312, %fd204, %fd204, %fd312;
$L__BB1_112:
	add.s32 	%r203, %r203, 4;
$L__BB1_113:
	and.b32  	%r149, %r118, 3;
	setp.eq.s32 	%p60, %r149, 0;
	@%p60 bra 	$L__BB1_126;
	setp.eq.s32 	%p61, %r149, 1;
	@%p61 bra 	$L__BB1_122;
	mad.lo.s32 	%r150, %r203, %r119, %r1;
	mul.wide.s32 	%rd57, %r150, 4;
	add.s64 	%rd28, %rd2, %rd57;
	ld.global.nc.f32 	%f30, [%rd28];
	abs.f32 	%f66, %f30;
	setp.num.f32 	%p62, %f66, %f66;
	@%p62 bra 	$L__BB1_117;
	add.s32 	%r186, %r186, 1;
	bra.uni 	$L__BB1_118;
$L__BB1_117:
	cvt.f64.f32 	%fd206, %f30;
	add.f64 	%fd311, %fd311, %fd206;
	fma.rn.f64 	%fd312, %fd206, %fd206, %fd312;
$L__BB1_118:
	add.s64 	%rd59, %rd28, %rd58;
	ld.global.nc.f32 	%f31, [%rd59];
	abs.f32 	%f67, %f31;
	setp.num.f32 	%p63, %f67, %f67;
	@%p63 bra 	$L__BB1_120;
	add.s32 	%r186, %r186, 1;
	bra.uni 	$L__BB1_121;
$L__BB1_120:
	cvt.f64.f32 	%fd207, %f31;
	add.f64 	%fd311, %fd311, %fd207;
	fma.rn.f64 	%fd312, %fd207, %fd207, %fd312;
$L__BB1_121:
	add.s32 	%r203, %r203, 2;
$L__BB1_122:
	and.b32  	%r151, %r118, 1;
	setp.eq.b32 	%p64, %r151, 1;
	not.pred 	%p65, %p64;
	@%p65 bra 	$L__BB1_126;
	mad.lo.s32 	%r152, %r203, %r119, %r1;
	mul.wide.s32 	%rd60, %r152, 4;
	add.s64 	%rd61, %rd2, %rd60;
	ld.global.nc.f32 	%f32, [%rd61];
	abs.f32 	%f68, %f32;
	setp.num.f32 	%p66, %f68, %f68;
	@%p66 bra 	$L__BB1_125;
	add.s32 	%r186, %r186, 1;
	bra.uni 	$L__BB1_126;
$L__BB1_125:
	cvt.f64.f32 	%fd208, %f32;
	add.f64 	%fd311, %fd311, %fd208;
	fma.rn.f64 	%fd312, %fd208, %fd208, %fd312;
$L__BB1_126:
	setp.ne.s32 	%p67, %r186, 0;
	@%p67 bra 	$L__BB1_129;
	mul.f64 	%fd156, %fd1, %fd311;
	mul.f64 	%fd215, %fd1, %fd312;
	mul.f64 	%fd216, %fd156, %fd156;
	sub.f64 	%fd157, %fd215, %fd216;
	setp.leu.f64 	%p68, %fd157, 0d39B4484BFEEBC2A0;
	@%p68 bra 	$L__BB1_129;
	ld.param.f32 	%f72, [zscore_many_series_one_param_f32_param_3];
	sqrt.rn.f64 	%fd217, %fd157;
	cvt.f64.f32 	%fd218, %f72;
	mul.f64 	%fd219, %fd217, %fd218;
	cvt.f64.f32 	%fd220, %f17;
	sub.f64 	%fd221, %fd220, %fd156;
	div.rn.f64 	%fd222, %fd221, %fd219;
	cvt.rn.f32.f64 	%f69, %fd222;
	add.s64 	%rd63, %rd1, %rd51;
	st.global.f32 	[%rd63], %f69;
$L__BB1_129:
	add.s32 	%r181, %r181, 1;
	setp.lt.s32 	%p69, %r181, %r120;
	@%p69 bra 	$L__BB1_68;
$L__BB1_130:
	ret;
$L__BB1_131:
	cvt.f64.f32 	%fd209, %f16;
	cvt.f64.f32 	%fd210, %f17;
	sub.f64 	%fd211, %fd210, %fd209;
	add.f64 	%fd311, %fd311, %fd211;
	mul.f64 	%fd212, %fd210, %fd210;
	mul.f64 	%fd213, %fd209, %fd209;
	sub.f64 	%fd214, %fd212, %fd213;
	add.f64 	%fd312, %fd312, %fd214;
	bra.uni 	$L__BB1_126;

}


// ===== COMPILED SASS (sm_100) =====

	.target	sm_100

	.elftype	@"ET_EXEC"


//--------------------- .note.nv.tkinfo           --------------------------
	.section	.note.nv.tkinfo,"",@"SHT_NOTE"
	.sectionflags	@"SHF_NOTE_NV_TKINFO"
	.tkinfo
        /*0018*/ 	.word	0x00000002
        /*0030*/ 	.string	""
        /*0030*/ 	.string	"ptxas"
        /*0030*/ 	.string	"Cuda compilation tools, release 13.0, V13.0.88"
        /*0030*/ 	.string	"Build cuda_13.0.r13.0/compiler.36424714_0"
        /*0030*/ 	.string	"-arch sm_100 -m 64 "



//--------------------- .note.nv.cuinfo           --------------------------
	.section	.note.nv.cuinfo,"",@"SHT_NOTE"
	.sectionflags	@"SHF_NOTE_NV_CUINFO"
        /*0018*/ 	.short	0x0002
        /*001a*/ 	.short	0x0064
        /*001c*/ 	.short	0x0082
	.zero		2


//--------------------- .nv.info                  --------------------------
	.section	.nv.info,"",@"SHT_CUDA_INFO"
	.align	4


	//----- nvinfo : EIATTR_REGCOUNT
	.align		4
        /*0000*/ 	.byte	0x04, 0x2f
        /*0002*/ 	.short	(.L_1 - .L_0)
	.align		4
.L_0:
        /*0004*/ 	.word	index@(zscore_sma_prefix_f32)
        /*0008*/ 	.word	0x0000002a


	//----- nvinfo : EIATTR_FRAME_SIZE
	.align		4
.L_1:
        /*000c*/ 	.byte	0x04, 0x11
        /*000e*/ 	.short	(.L_3 - .L_2)
	.align		4
.L_2:
        /*0010*/ 	.word	index@($__internal_4_$__cuda_sm20_dsqrt_rn_f64_mediumpath_v1)
        /*0014*/ 	.word	0x00000000


	//----- nvinfo : EIATTR_FRAME_SIZE
	.align		4
.L_3:
        /*0018*/ 	.byte	0x04, 0x11
        /*001a*/ 	.short	(.L_5 - .L_4)
	.align		4
.L_4:
        /*001c*/ 	.word	index@($__internal_3_$__cuda_sm20_div_rn_f64_full)
        /*0020*/ 	.word	0x00000000


	//----- nvinfo : EIATTR_FRAME_SIZE
	.align		4
.L_5:
        /*0024*/ 	.byte	0x04, 0x11
        /*0026*/ 	.short	(.L_7 - .L_6)
	.align		4
.L_6:
        /*0028*/ 	.word	index@(zscore_sma_prefix_f32)
        /*002c*/ 	.word	0x00000000


	//----- nvinfo : EIATTR_REGCOUNT
	.align		4
.L_7:
        /*0030*/ 	.byte	0x04, 0x2f
        /*0032*/ 	.short	(.L_9 - .L_8)
	.align		4
.L_8:
        /*0034*/ 	.word	index@(zscore_many_series_one_param_f32)
        /*0038*/ 	.word	0x00000022


	//----- nvinfo : EIATTR_FRAME_SIZE
	.align		4
.L_9:
        /*003c*/ 	.byte	0x04, 0x11
        /*003e*/ 	.short	(.L_11 - .L_10)
	.align		4
.L_10:
        /*0040*/ 	.word	index@($__internal_2_$__cuda_sm20_dsqrt_rn_f64_mediumpath_v1)
        /*0044*/ 	.word	0x00000000


	//----- nvinfo : EIATTR_FRAME_SIZE
	.align		4
.L_11:
        /*0048*/ 	.byte	0x04, 0x11
        /*004a*/ 	.short	(.L_13 - .L_12)
	.align		4
.L_12:
        /*004c*/ 	.word	index@($__internal_1_$__cuda_sm20_div_rn_f64_full)
        /*0050*/ 	.word	0x00000000


	//----- nvinfo : EIATTR_FRAME_SIZE
	.align		4
.L_13:
        /*0054*/ 	.byte	0x04, 0x11
        /*0056*/ 	.short	(.L_15 - .L_14)
	.align		4
.L_14:
        /*0058*/ 	.word	index@($__internal_0_$__cuda_sm20_dblrcp_rn_slowpath_v3)
        /*005c*/ 	.word	0x00000000


	//----- nvinfo : EIATTR_FRAME_SIZE
	.align		4
.L_15:
        /*0060*/ 	.byte	0x04, 0x11
        /*0062*/ 	.short	(.L_17 - .L_16)
	.align		4
.L_16:
        /*0064*/ 	.word	index@(zscore_many_series_one_param_f32)
        /*0068*/ 	.word	0x00000000


	//----- nvinfo : EIATTR_MIN_STACK_SIZE
	.align		4
.L_17:
        /*006c*/ 	.byte	0x04, 0x12
        /*006e*/ 	.short	(.L_19 - .L_18)
	.align		4
.L_18:
        /*0070*/ 	.word	index@(zscore_many_series_one_param_f32)
        /*0074*/ 	.word	0x00000000


	//----- nvinfo : EIATTR_MIN_STACK_SIZE
	.align		4
.L_19:
        /*0078*/ 	.byte	0x04, 0x12
        /*007a*/ 	.short	(.L_21 - .L_20)
	.align		4
.L_20:
        /*007c*/ 	.word	index@(zscore_sma_prefix_f32)
        /*0080*/ 	.word	0x00000000
.L_21:


//--------------------- .nv.compat                --------------------------
	.section	.nv.compat,"",@"SHT_CUDA_COMPAT_INFO"
	.align	4
        /*0000*/ 	.byte	0x02, 0x09, 0x00, 0x00, 0x02, 0x02, 0x01, 0x00, 0x02, 0x05, 0x05, 0x00, 0x03, 0x07, 0x01, 0x01
        /*0010*/ 	.byte	0x02, 0x03, 0x00, 0x00, 0x02, 0x06, 0x01, 0x00, 0x04, 0x0b, 0x08, 0x00, 0x01, 0x00, 0x00, 0x00
        /*0020*/ 	.byte	0x00, 0x00, 0x00, 0x00


//--------------------- .nv.info.zscore_many_series_one_param_f32 --------------------------
	.section	.nv.info.zscore_many_series_one_param_f32,"",@"SHT_CUDA_INFO"
	.sectionflags	@""
	.align	4


	//----- nvinfo : EIATTR_CUDA_API_VERSION
	.align		4
        /*0000*/ 	.byte	0x04, 0x37
        /*0002*/ 	.short	(.L_23 - .L_22)
.L_22:
        /*0004*/ 	.word	0x00000082


	//----- nvinfo : EIATTR_KPARAM_INFO
	.align		4
.L_23:
        /*0008*/ 	.byte	0x04, 0x17
        /*000a*/ 	.short	(.L_25 - .L_24)
.L_24:
        /*000c*/ 	.word	0x00000000
        /*0010*/ 	.short	0x0006
        /*0012*/ 	.short	0x0020
        /*0014*/ 	.byte	0x00, 0xf5, 0x21, 0x00


	//----- nvinfo : EIATTR_KPARAM_INFO
	.align		4
.L_25:
        /*0018*/ 	.byte	0x04, 0x17
        /*001a*/ 	.short	(.L_27 - .L_26)
.L_26:
        /*001c*/ 	.word	0x00000000
        /*0020*/ 	.short	0x0005
        /*0022*/ 	.short	0x001c
        /*0024*/ 	.byte	0x00, 0xf0, 0x11, 0x00


	//----- nvinfo : EIATTR_KPARAM_INFO
	.align		4
.L_27:
        /*0028*/ 	.byte	0x04, 0x17
        /*002a*/ 	.short	(.L_29 - .L_28)
.L_28:
        /*002c*/ 	.word	0x00000000
        /*0030*/ 	.short	0x0004
        /*0032*/ 	.short	0x0018
        /*0034*/ 	.byte	0x00, 0xf0, 0x11, 0x00


	//----- nvinfo : EIATTR_KPARAM_INFO
	.align		4
.L_29:
        /*0038*/ 	.byte	0x04, 0x17
        /*003a*/ 	.short	(.L_31 - .L_30)
.L_30:
        /*003c*/ 	.word	0x00000000
        /*0040*/ 	.short	0x0003
        /*0042*/ 	.short	0x0014
        /*0044*/ 	.byte	0x00, 0xf0, 0x11, 0x00


	//----- nvinfo : EIATTR_KPARAM_INFO
	.align		4
.L_31:
        /*0048*/ 	.byte	0x04, 0x17
        /*004a*/ 	.short	(.L_33 - .L_32)
.L_32:
        /*004c*/ 	.word	0x00000000
        /*0050*/ 	.short	0x0002
        /*0052*/ 	.short	0x0010
        /*0054*/ 	.byte	0x00, 0xf0, 0x11, 0x00


	//----- nvinfo : EIATTR_KPARAM_INFO
	.align		4
.L_33:
        /*0058*/ 	.byte	0x04, 0x17
        /*005a*/ 	.short	(.L_35 - .L_34)
.L_34:
        /*005c*/ 	.word	0x00000000
        /*0060*/ 	.short	0x0001
        /*0062*/ 	.short	0x0008
        /*0064*/ 	.byte	0x00, 0xf5, 0x21, 0x00


	//----- nvinfo : EIATTR_KPARAM_INFO
	.align		4
.L_35:
        /*0068*/ 	.byte	0x04, 0x17
        /*006a*/ 	.short	(.L_37 - .L_36)
.L_36:
        /*006c*/ 	.word	0x00000000
        /*0070*/ 	.short	0x0000
        /*0072*/ 	.short	0x0000
        /*0074*/ 	.byte	0x00, 0xf5, 0x21, 0x00


	//----- nvinfo : EIATTR_SPARSE_MMA_MASK
	.align		4
.L_37:
        /*0078*/ 	.byte	0x03, 0x50
        /*007a*/ 	.short	0x0000


	//----- nvinfo : EIATTR_MAXREG_COUNT
	.align		4
        /*007c*/ 	.byte	0x03, 0x1b
        /*007e*/ 	.short	0x00ff


	//----- nvinfo : EIATTR_NUM_BARRIERS
	.align		4
        /*0080*/ 	.byte	0x02, 0x4c
        /*0082*/ 	.byte	0x01
	.zero		1


	//----- nvinfo : EIATTR_MERCURY_ISA_VERSION
	.align		4
        /*0084*/ 	.byte	0x03, 0x5f
        /*0086*/ 	.short	0x0101


	//----- nvinfo : EIATTR_VRC_CTA_INIT_COUNT
	.align		4
        /*0088*/ 	.byte	0x02, 0x4a
	.zero		1
	.zero		1


	//----- nvinfo : EIATTR_EXIT_INSTR_OFFSETS
	.align		4
        /*008c*/ 	.byte	0x04, 0x1c
        /*008e*/ 	.short	(.L_39 - .L_38)


	//   ....[0]....
.L_38:
        /*0090*/ 	.word	0x00000060


	//   ....[1]....
        /*0094*/ 	.word	0x00000190


	//   ....[2]....
        /*0098*/ 	.word	0x000001f0


	//   ....[3]....
        /*009c*/ 	.word	0x00000220


	//   ....[4]....
        /*00a0*/ 	.word	0x00001130


	//   ....[5]....
        /*00a4*/ 	.word	0x00001fe0


	//----- nvinfo : EIATTR_CRS_STACK_SIZE
	.align		4
.L_39:
        /*00a8*/ 	.byte	0x04, 0x1e
        /*00aa*/ 	.short	(.L_41 - .L_40)
.L_40:
        /*00ac*/ 	.word	0x00000000


	//----- nvinfo : EIATTR_CBANK_PARAM_SIZE
	.align		4
.L_41:
        /*00b0*/ 	.byte	0x03, 0x19
        /*00b2*/ 	.short	0x0028


	//----- nvinfo : EIATTR_PARAM_CBANK
	.align		4
        /*00b4*/ 	.byte	0x04, 0x0a
        /*00b6*/ 	.short	(.L_43 - .L_42)
	.align		4
.L_42:
        /*00b8*/ 	.word	index@(.nv.constant0.zscore_many_series_one_param_f32)
        /*00bc*/ 	.short	0x0380
        /*00be*/ 	.short	0x0028


	//----- nvinfo : EIATTR_SW_WAR
	.align		4
.L_43:
        /*00c0*/ 	.byte	0x04, 0x36
        /*00c2*/ 	.short	(.L_45 - .L_44)
.L_44:
        /*00c4*/ 	.word	0x00000008
.L_45:


//--------------------- .nv.info.zscore_sma_prefix_f32 --------------------------
	.section	.nv.info.zscore_sma_prefix_f32,"",@"SHT_CUDA_INFO"
	.sectionflags	@""
	.align	4


	//----- nvinfo : EIATTR_CUDA_API_VERSION
	.align		4
        /*0000*/ 	.byte	0x04, 0x37
        /*0002*/ 	.short	(.L_47 - .L_46)
.L_46:
        /*0004*/ 	.word	0x00000082


	//----- nvinfo : EIATTR_KPARAM_INFO
	.align		4
.L_47:
        /*0008*/ 	.byte	0x04, 0x17
        /*000a*/ 	.short	(.L_49 - .L_48)
.L_48:
        /*000c*/ 	.word	0x00000000
        /*0010*/ 	.short	0x0009
        /*0012*/ 	.short	0x0040
        /*0014*/ 	.byte	0x00, 0xf5, 0x21, 0x00


	//----- nvinfo : EIATTR_KPARAM_INFO
	.align		4
.L_49:
        /*0018*/ 	.byte	0x04, 0x17
        /*001a*/ 	.short	(.L_51 - .L_50)
.L_50:
        /*001c*/ 	.word	0x00000000
        /*0020*/ 	.short	0x0008
        /*0022*/ 	.short	0x0038
        /*0024*/ 	.byte	0x00, 0xf0, 0x11, 0x00


	//----- nvinfo : EIATTR_KPARAM_INFO
	.align		4
.L_51:
        /*0028*/ 	.byte	0x04, 0x17
        /*002a*/ 	.short	(.L_53 - .L_52)
.L_52:
        /*002c*/ 	.word	0x00000000
        /*0030*/ 	.short	0x0007
        /*0032*/ 	.short	0x0030
        /*0034*/ 	.byte	0x00, 0xf5, 0x21, 0x00


	//----- nvinfo : EIATTR_KPARAM_INFO
	.align		4
.L_53:
        /*0038*/ 	.byte	0x04, 0x17
        /*003a*/ 	.short	(.L_55 - .L_54)
.L_54:
        /*003c*/ 	.word	0x00000000
        /*0040*/ 	.short	0x0006
        /*0042*/ 	.short	0x0028
        /*0044*/ 	.byte	0x00, 0xf5, 0x21, 0x00


	//----- nvinfo : EIATTR_KPARAM_INFO
	.align		4
.L_55:
        /*0048*/ 	.byte	0x04, 0x17
        /*004a*/ 	.short	(.L_57 - .L_56)
.L_56:
        /*004c*/ 	.word	0x00000000
        /*0050*/ 	.short	0x0005
        /*0052*/ 	.short	0x0024
        /*0054*/ 	.byte	0x00, 0xf0, 0x11, 0x00


	//----- nvinfo : EIATTR_KPARAM_INFO
	.align		4
.L_57:
        /*0058*/ 	.byte	0x04, 0x17
        /*005a*/ 	.short	(.L_59 - .L_58)
.L_58:
        /*005c*/ 	.word	0x00000000
        /*0060*/ 	.short	0x0004
        /*0062*/ 	.short	0x0020
        /*0064*/ 	.byte	0x00, 0xf0, 0x11, 0x00


	//----- nvinfo : EIATTR_KPARAM_INFO
	.align		4
.L_59:
        /*0068*/ 	.byte	0x04, 0x17
        /*006a*/ 	.short	(.L_61 - .L_60)
.L_60:
        /*006c*/ 	.word	0x00000000
        /*0070*/ 	.short	0x0003
        /*0072*/ 	.short	0x0018
        /*0074*/ 	.byte	0x00, 0xf5, 0x21, 0x00


	//----- nvinfo : EIATTR_KPARAM_INFO
	.align		4
.L_61:
        /*0078*/ 	.byte	0x04, 0x17
        /*007a*/ 	.short	(.L_63 - .L_62)
.L_62:
        /*007c*/ 	.word	0x00000000
        /*0080*/ 	.short	0x0002
        /*0082*/ 	.short	0x0010
        /*0084*/ 	.byte	0x00, 0xf5, 0x21, 0x00


	//----- nvinfo : EIATTR_KPARAM_INFO
	.align		4
.L_63:
        /*0088*/ 	.byte	0x04, 0x17
        /*008a*/ 	.short	(.L_65 - .L_64)
.L_64:
        /*008c*/ 	.word	0x00000000
        /*0090*/ 	.short	0x0001
        /*0092*/ 	.short	0x0008
        /*0094*/ 	.byte	0x00, 0xf5, 0x21, 0x00


	//----- nvinfo : EIATTR_KPARAM_INFO
	.align		4
.L_65:
        /*0098*/ 	.byte	0x04, 0x17
        /*009a*/ 	.short	(.L_67 - .L_66)
.L_66:
        /*009c*/ 	.word	0x00000000
        /*00a0*/ 	.short	0x0000
        /*00a2*/ 	.short	0x0000
        /*00a4*/ 	.byte	0x00, 0xf5, 0x21, 0x00


	//----- nvinfo : EIATTR_SPARSE_MMA_MASK
	.align		4
.L_67:
        /*00a8*/ 	.byte	0x03, 0x50
        /*00aa*/ 	.short	0x0000


	//----- nvinfo : EIATTR_MAXREG_COUNT
	.align		4
        /*00ac*/ 	.byte	0x03, 0x1b
        /*00ae*/ 	.short	0x00ff


	//----- nvinfo : EIATTR_MERCURY_ISA_VERSION
	.align		4
        /*00b0*/ 	.byte	0x03, 0x5f
        /*00b2*/ 	.short	0x0101


	//----- nvinfo : EIATTR_VRC_CTA_INIT_COUNT
	.align		4
        /*00b4*/ 	.byte	0x02, 0x4a
	.zero		1
	.zero		1


	//----- nvinfo : EIATTR_EXIT_INSTR_OFFSETS
	.align		4
        /*00b8*/ 	.byte	0x04, 0x1c
        /*00ba*/ 	.short	(.L_69 - .L_68)


	//   ....[0]....
.L_68:
        /*00bc*/ 	.word	0x00000040


	//   ....[1]....
        /*00c0*/ 	.word	0x000000c0


	//   ....[2]....
        /*00c4*/ 	.word	0x00000140


	//   ....[3]....
        /*00c8*/ 	.word	0x00000bb0


	//----- nvinfo : EIATTR_CRS_STACK_SIZE
	.align		4
.L_69:
        /*00cc*/ 	.byte	0x04, 0x1e
        /*00ce*/ 	.short	(.L_71 - .L_70)
.L_70:
        /*00d0*/ 	.word	0x00000000


	//----- nvinfo : EIATTR_CBANK_PARAM_SIZE
	.align		4
.L_71:
        /*00d4*/ 	.byte	0x03, 0x19
        /*00d6*/ 	.short	0x0048


	//----- nvinfo : EIATTR_PARAM_CBANK
	.align		4
        /*00d8*/ 	.byte	0x04, 0x0a
        /*00da*/ 	.short	(.L_73 - .L_72)
	.align		4
.L_72:
        /*00dc*/ 	.word	index@(.nv.constant0.zscore_sma_prefix_f32)
        /*00e0*/ 	.short	0x0380
        /*00e2*/ 	.short	0x0048


	//----- nvinfo : EIATTR_SW_WAR
	.align		4
.L_73:
        /*00e4*/ 	.byte	0x04, 0x36
        /*00e6*/ 	.short	(.L_75 - .L_74)
.L_74:
        /*00e8*/ 	.word	0x00000008
.L_75:


//--------------------- .nv.callgraph             --------------------------
	.section	.nv.callgraph,"",@"SHT_CUDA_CALLGRAPH"
	.align	4
	.sectionentsize	8
	.align		4
        /*0000*/ 	.word	0x00000000
	.align		4
        /*0004*/ 	.word	0xffffffff
	.align		4
        /*0008*/ 	.word	0x00000000
	.align		4
        /*000c*/ 	.word	0xfffffffe
	.align		4
        /*0010*/ 	.word	0x00000000
	.align		4
        /*0014*/ 	.word	0xfffffffd
	.align		4
        /*0018*/ 	.word	0x00000000
	.align		4
        /*001c*/ 	.word	0xfffffffc


//--------------------- .text.zscore_many_series_one_param_f32 --------------------------
	.section	.text.zscore_many_series_one_param_f32,"ax",@progbits
	.align	128
        .global         zscore_many_series_one_param_f32
        .type           zscore_many_series_one_param_f32,@function
        .size           zscore_many_series_one_param_f32,(.L_x_57 - zscore_many_series_one_param_f32)
        .other          zscore_many_series_one_param_f32,@"STO_CUDA_ENTRY STV_DEFAULT"
zscore_many_series_one_param_f32:
.text.zscore_many_series_one_param_f32:
[----:B------:R-:W-:Y:S01]  /*0000*/  LDC R1, c[0x0][0x37c] ;  /* 0x0000df00ff017b82 */ /* 0x000fe20000000800 */
[----:B------:R-:W0:Y:S07]  /*0010*/  S2R R2, SR_CTAID.X ;  /* 0x0000000000027919 */ /* 0x000e2e0000002500 */
[----:B------:R-:W1:Y:S01]  /*0020*/  LDC R0, c[0x0][0x390] ;  /* 0x0000e400ff007b82 */ /* 0x000e620000000800 */
[----:B------:R-:W0:Y:S02]  /*0030*/  LDCU UR4, c[0x0][0x398] ;  /* 0x00007300ff0477ac */ /* 0x000e240008000800 */
[----:B0-----:R-:W-:-:S04]  /*0040*/  ISETP.GE.AND P0, PT, R2, UR4, PT ;  /* 0x0000000402007c0c */ /* 0x001fc8000bf06270 */
[----:B-1----:R-:W-:-:S13]  /*0050*/  ISETP.LT.OR P0, PT, R0, 0x1, P0 ;  /* 0x000000010000780c */ /* 0x002fda0000701670 */
[----:B------:R-:W-:Y:S05]  /*0060*/  @P0 EXIT ;  /* 0x000000000000094d */ /* 0x000fea0003800000 */
[----:B------:R-:W0:Y:S01]  /*0070*/  S2R R3, SR_TID.X ;  /* 0x0000000000037919 */ /* 0x000e220000002100 */
[----:B------:R-:W0:Y:S01]  /*0080*/  LDCU UR5, c[0x0][0x39c] ;  /* 0x00007380ff0577ac */ /* 0x000e220008000800 */
[----:B------:R-:W-:Y:S01]  /*0090*/  BSSY.RECONVERGENT B0, `(.L_x_0) ;  /* 0x000000e000007945 */ /* 0x000fe20003800200 */
[----:B------:R-:W1:Y:S01]  /*00a0*/  LDCU.64 UR10, c[0x0][0x358] ;  /* 0x00006b00ff0a77ac */ /* 0x000e620008000a00 */
[C---:B0-----:R-:W-:Y:S02]  /*00b0*/  ISETP.GE.AND P0, PT, R3.reuse, UR5, PT ;  /* 0x0000000503007c0c */ /* 0x041fe4000bf06270 */
[----:B------:R-:W-:-:S11]  /*00c0*/  ISETP.NE.AND P1, PT, R3, RZ, PT ;  /* 0x000000ff0300720c */ /* 0x000fd60003f25270 */
[----:B-1----:R-:W-:Y:S05]  /*00d0*/  @P0 BRA `(.L_x_1) ;  /* 0x0000000000240947 */ /* 0x002fea0003800000 */
[----:B------:R-:W0:Y:S01]  /*00e0*/  LDC R8, c[0x0][0x360] ;  /* 0x0000d800ff087b82 */ /* 0x000e220000000800 */
[----:B------:R-:W-:-:S07]  /*00f0*/  IMAD.MOV.U32 R9, RZ, RZ, 0x7fffffff ;  /* 0x7fffffffff097424 */ /* 0x000fce00078e00ff */
[----:B------:R-:W1:Y:S02]  /*0100*/  LDC.64 R6, c[0x0][0x3a0] ;  /* 0x0000e800ff067b82 */ /* 0x000e640000000a00 */
.L_x_2:
[----:B--2---:R-:W-:Y:S02]  /*0110*/  IMAD R5, R3, UR4, R2 ;  /* 0x0000000403057c24 */ /* 0x004fe4000f8e0202 */
[----:B0-----:R-:W-:Y:S02]  /*0120*/  IMAD.IADD R3, R8, 0x1, R3 ;  /* 0x0000000108037824 */ /* 0x001fe400078e0203 */
[----:B-1----:R-:W-:-:S03]  /*0130*/  IMAD.WIDE R4, R5, 0x4, R6 ;  /* 0x0000000405047825 */ /* 0x002fc600078e0206 */
[----:B------:R-:W-:Y:S02]  /*0140*/  ISETP.GE.AND P0, PT, R3, UR5, PT ;  /* 0x0000000503007c0c */ /* 0x000fe4000bf06270 */
[----:B------:R2:W-:Y:S11]  /*0150*/  STG.E desc[UR10][R4.64], R9 ;  /* 0x0000000904007986 */ /* 0x0005f6000c10190a */
[----:B------:R-:W-:Y:S05]  /*0160*/  @!P0 BRA `(.L_x_2) ;  /* 0xfffffffc00e88947 */ /* 0x000fea000383ffff */
.L_x_1:
[----:B------:R-:W-:Y:S05]  /*0170*/  BSYNC.RECONVERGENT B0 ;  /* 0x0000000000007941 */ /* 0x000fea0003800200 */
.L_x_0:
[----:B------:R-:W-:Y:S06]  /*0180*/  BAR.SYNC.DEFER_BLOCKING 0x0 ;  /* 0x0000000000007b1d */ /* 0x000fec0000010000 */
[----:B------:R-:W-:Y:S05]  /*0190*/  @P1 EXIT ;  /* 0x000000000000194d */ /* 0x000fea0003800000 */
[----:B--2---:R-:W0:Y:S02]  /*01a0*/  LDC.64 R4, c[0x0][0x388] ;  /* 0x0000e200ff047b82 */ /* 0x004e240000000a00 */
[----:B0-----:R-:W-:-:S05]  /*01b0*/  IMAD.WIDE.U32 R4, R2, 0x4, R4 ;  /* 0x0000000402047825 */ /* 0x001fca00078e0004 */
[----:B------:R-:W2:Y:S02]  /*01c0*/  LDG.E.CONSTANT R3, desc[UR10][R4.64] ;  /* 0x0000000a04037981 */ /* 0x000ea4000c1e9900 */
[----:B--2---:R-:W-:-:S04]  /*01d0*/  ISETP.GE.AND P0, PT, R3, UR5, PT ;  /* 0x0000000503007c0c */ /* 0x004fc8000bf06270 */
[----:B------:R-:W-:-:S13]  /*01e0*/  ISETP.LT.OR P0, PT, R3, RZ, P0 ;  /* 0x000000ff0300720c */ /* 0x000fda0000701670 */
[----:B------:R-:W-:Y:S05]  /*01f0*/  @P0 EXIT ;  /* 0x000000000000094d */ /* 0x000fea0003800000 */
[----:B------:R-:W0:Y:S02]  /*0200*/  LDCU UR4, c[0x0][0x394] ;  /* 0x00007280ff0477ac */ /* 0x000e240008000800 */
[----:B0-----:R-:W-:-:S13]  /*0210*/  FSETP.NEU.AND P0, PT, RZ, UR4, PT ;  /* 0x00000004ff007c0b */ /* 0x001fda000bf0d000 */
[----:B------:R-:W-:Y:S05]  /*0220*/  @!P0 EXIT ;  /* 0x000000000000894d */ /* 0x000fea0003800000 */
[----:B------:R-:W0:Y:S08]  /*0230*/  I2F.F64.U32 R6, R0 ;  /* 0x0000000000067312 */ /* 0x000e300000201800 */
[----:B0-----:R-:W0:Y:S01]  /*0240*/  MUFU.RCP64H R5, R7 ;  /* 0x0000000700057308 */ /* 0x001e220000001800 */
[----:B------:R-:W-:-:S05]  /*0250*/  VIADD R4, R7, 0x300402 ;  /* 0x0030040207047836 */ /* 0x000fca0000000000 */
[----:B------:R-:W-:Y:S01]  /*0260*/  FSETP.GEU.AND P0, PT, |R4|, 5.8789094863358348022e-39, PT ;  /* 0x004004020400780b */ /* 0x000fe20003f0e200 */
[----:B0-----:R-:W-:-:S08]  /*0270*/  DFMA R8, -R6, R4, 1 ;  /* 0x3ff000000608742b */ /* 0x001fd00000000104 */
[----:B------:R-:W-:-:S08]  /*0280*/  DFMA R8, R8, R8, R8 ;  /* 0x000000080808722b */ /* 0x000fd00000000008 */
[----:B------:R-:W-:Y:S01]  /*0290*/  DFMA R10, R4, R8, R4 ;  /* 0x00000008040a722b */ /* 0x000fe20000000004 */
[----:B------:R-:W-:-:S04]  /*02a0*/  IMAD.MOV.U32 R9, RZ, RZ, R3 ;  /* 0x000000ffff097224 */ /* 0x000fc800078e0003 */
[----:B------:R-:W-:-:S03]  /*02b0*/  IMAD.IADD R5, R9, 0x1, R0 ;  /* 0x0000000109057824 */ /* 0x000fc600078e0200 */
[----:B------:R-:W-:-:S08]  /*02c0*/  DFMA R12, -R6, R10, 1 ;  /* 0x3ff00000060c742b */ /* 0x000fd0000000010a */
[----:B------:R-:W-:Y:S01]  /*02d0*/  DFMA R10, R10, R12, R10 ;  /* 0x0000000c0a0a722b */ /* 0x000fe2000000000a */
[----:B------:R-:W-:Y:S10]  /*02e0*/  @P0 BRA `(.L_x_3) ;  /* 0x0000000000100947 */ /* 0x000ff40003800000 */
[----:B------:R-:W-:-:S04]  /*02f0*/  LOP3.LUT R0, R7, 0x7fffffff, RZ, 0xc0, !PT ;  /* 0x7fffffff07007812 */ /* 0x000fc800078ec0ff */
[----:B------:R-:W-:Y:S02]  /*0300*/  IADD3 R12, PT, PT, R0, -0x100000, RZ ;  /* 0xfff00000000c7810 */ /* 0x000fe40007ffe0ff */
[----:B------:R-:W-:-:S07]  /*0310*/  MOV R0, 0x330 ;  /* 0x0000033000007802 */ /* 0x000fce0000000f00 */
[----:B------:R-:W-:Y:S05]  /*0320*/  CALL.REL.NOINC `($__internal_0_$__cuda_sm20_dblrcp_rn_slowpath_v3) ;  /* 0x0000001c00307944 */ /* 0x000fea0003c00000 */
.L_x_3:
[----:B------:R-:W0:Y:S01]  /*0330*/  LDCU UR4, c[0x0][0x39c] ;  /* 0x00007380ff0477ac */ /* 0x000e220008000800 */
[----:B------:R-:W-:Y:S01]  /*0340*/  IMAD.MOV.U32 R0, RZ, RZ, RZ ;  /* 0x000000ffff007224 */ /* 0x000fe200078e00ff */
[----:B------:R-:W-:Y:S02]  /*0350*/  CS2R R12, SRZ ;  /* 0x00000000000c7805 */ /* 0x000fe4000001ff00 */
[----:B------:R-:W-:Y:S02]  /*0360*/  CS2R R14, SRZ ;  /* 0x00000000000e7805 */ /* 0x000fe4000001ff00 */
[----:B0-----:R-:W-:-:S04]  /*0370*/  VIMNMX R6, PT, PT, R5, UR4, PT ;  /* 0x0000000405067c48 */ /* 0x001fc8000bfe0100 */
[----:B------:R-:W-:-:S13]  /*0380*/  ISETP.GE.AND P0, PT, R9, R6, PT ;  /* 0x000000060900720c */ /* 0x000fda0003f06270 */
[----:B------:R-:W-:Y:S05]  /*0390*/  @P0 BRA `(.L_x_4) ;  /* 0x00000008004c0947 */ /* 0x000fea0003800000 */
[----:B------:R-:W-:Y:S01]  /*03a0*/  IMAD.IADD R0, R9, 0x1, -R6 ;  /* 0x0000000109007824 */ /* 0x000fe200078e0a06 */
[----:B------:R-:W-:Y:S01]  /*03b0*/  CS2R R14, SRZ ;  /* 0x00000000000e7805 */ /* 0x000fe2000001ff00 */
[----:B------:R-:W-:Y:S01]  /*03c0*/  IMAD.IADD R4, R6, 0x1, -R9 ;  /* 0x0000000106047824 */ /* 0x000fe200078e0a09 */
[----:B------:R-:W-:Y:S02]  /*03d0*/  CS2R R12, SRZ ;  /* 0x00000000000c7805 */ /* 0x000fe4000001ff00 */
[----:B------:R-:W-:Y:S01]  /*03e0*/  ISETP.GT.U32.AND P1, PT, R0, -0x8, PT ;  /* 0xfffffff80000780c */ /* 0x000fe20003f24070 */
[----:B------:R-:W-:Y:S01]  /*03f0*/  IMAD.MOV.U32 R0, RZ, RZ, RZ ;  /* 0x000000ffff007224 */ /* 0x000fe200078e00ff */
[----:B------:R-:W-:-:S04]  /*0400*/  LOP3.LUT R6, R4, 0x7, RZ, 0xc0, !PT ;  /* 0x0000000704067812 */ /* 0x000fc800078ec0ff */
[----:B------:R-:W-:-:S07]  /*0410*/  ISETP.NE.AND P0, PT, R6, RZ, PT ;  /* 0x000000ff0600720c */ /* 0x000fce0003f05270 */
[----:B------:R-:W-:Y:S06]  /*0420*/  @P1 BRA `(.L_x_5) ;  /* 0x00000004000c1947 */ /* 0x000fec0003800000 */
[----:B------:R-:W0:Y:S01]  /*0430*/  LDC R7, c[0x0][0x398] ;  /* 0x0000e600ff077b82 */ /* 0x000e220000000800 */
[----:B------:R-:W-:Y:S02]  /*0440*/  LOP3.LUT R3, R4, 0xfffffff8, RZ, 0xc0, !PT ;  /* 0xfffffff804037812 */ /* 0x000fe400078ec0ff */
[----:B------:R-:W-:Y:S02]  /*0450*/  CS2R R14, SRZ ;  /* 0x00000000000e7805 */ /* 0x000fe4000001ff00 */
[----:B------:R-:W-:Y:S01]  /*0460*/  MOV R0, RZ ;  /* 0x000000ff00007202 */ /* 0x000fe20000000f00 */
[----:B------:R-:W-:Y:S02]  /*0470*/  UMOV UR4, URZ ;  /* 0x000000ff00047c82 */ /* 0x000fe40008000000 */
[----:B------:R-:W1:Y:S04]  /*0480*/  LDC.64 R16, c[0x0][0x380] ;  /* 0x0000e000ff107b82 */ /* 0x000e680000000a00 */
.L_x_6:
[----:B0-----:R-:W-:-:S04]  /*0490*/  IMAD R31, R9, R7, R2 ;  /* 0x00000007091f7224 */ /* 0x001fc800078e0202 */
[----:B-1----:R-:W-:-:S05]  /*04a0*/  IMAD.WIDE R30, R31, 0x4, R16 ;  /* 0x000000041f1e7825 */ /* 0x002fca00078e0210 */
[----:B------:R-:W2:Y:S01]  /*04b0*/  LDG.E.CONSTANT R24, desc[UR10][R30.64] ;  /* 0x0000000a1e187981 */ /* 0x000ea2000c1e9900 */
[----:B------:R-:W-:-:S05]  /*04c0*/  IMAD.WIDE R22, R7, 0x4, R30 ;  /* 0x0000000407167825 */ /* 0x000fca00078e021e */
[----:B------:R-:W3:Y:S01]  /*04d0*/  LDG.E.CONSTANT R29, desc[UR10][R22.64] ;  /* 0x0000000a161d7981 */ /* 0x000ee2000c1e9900 */
[----:B------:R-:W-:-:S05]  /*04e0*/  IMAD.WIDE R18, R7, 0x4, R22 ;  /* 0x0000000407127825 */ /* 0x000fca00078e0216 */
[----:B------:R-:W4:Y:S01]  /*04f0*/  LDG.E.CONSTANT R8, desc[UR10][R18.64] ;  /* 0x0000000a12087981 */ /* 0x000f22000c1e9900 */
[----:B------:R-:W-:-:S05]  /*0500*/  IMAD.WIDE R20, R7, 0x4, R18 ;  /* 0x0000000407147825 */ /* 0x000fca00078e0212 */
[----:B------:R0:W5:Y:S02]  /*0510*/  LDG.E.CONSTANT R28, desc[UR10][R20.64] ;  /* 0x0000000a141c7981 */ /* 0x000164000c1e9900 */
[----:B0-----:R-:W-:-:S05]  /*0520*/  IMAD.WIDE R20, R7, 0x4, R20 ;  /* 0x0000000407147825 */ /* 0x001fca00078e0214 */
[----:B------:R0:W5:Y:S01]  /*0530*/  LDG.E.CONSTANT R27, desc[UR10][R20.64] ;  /* 0x0000000a141b7981 */ /* 0x000162000c1e9900 */
[----:B------:R-:W-:-:S05]  /*0540*/  IMAD.WIDE R18, R7, 0x4, R20 ;  /* 0x0000000407127825 */ /* 0x000fca00078e0214 */
[----:B------:R-:W5:Y:S01]  /*0550*/  LDG.E.CONSTANT R26, desc[UR10][R18.64] ;  /* 0x0000000a121a7981 */ /* 0x000f62000c1e9900 */
[----:B0-----:R-:W-:-:S05]  /*0560*/  IMAD.WIDE R20, R7, 0x4, R18 ;  /* 0x0000000407147825 */ /* 0x001fca00078e0212 */
[----:B------:R0:W5:Y:S01]  /*0570*/  LDG.E.CONSTANT R18, desc[UR10][R20.64] ;  /* 0x0000000a14127981 */ /* 0x000162000c1e9900 */
[----:B------:R-:W-:-:S06]  /*0580*/  IMAD.WIDE R22, R7, 0x4, R20 ;  /* 0x0000000407167825 */ /* 0x000fcc00078e0214 */
[----:B------:R-:W5:Y:S01]  /*0590*/  LDG.E.CONSTANT R22, desc[UR10][R22.64] ;  /* 0x0000000a16167981 */ /* 0x000f62000c1e9900 */
[----:B------:R-:W-:Y:S01]  /*05a0*/  UIADD3 UR4, UPT, UPT, UR4, 0x8, URZ ;  /* 0x0000000804047890 */ /* 0x000fe2000fffe0ff */
[----:B------:R-:W-:Y:S01]  /*05b0*/  VIADD R9, R9, 0x8 ;  /* 0x0000000809097836 */ /* 0x000fe20000000000 */
[----:B--2---:R-:W-:Y:S02]  /*05c0*/  FSETP.NAN.AND P1, PT, |R24|, |R24|, PT ;  /* 0x400000181800720b */ /* 0x004fe40003f28200 */
[----:B---3--:R-:W-:Y:S02]  /*05d0*/  FSETP.NAN.AND P6, PT, |R29|, |R29|, PT ;  /* 0x4000001d1d00720b */ /* 0x008fe40003fc8200 */
[----:B----4-:R-:W-:-:S09]  /*05e0*/  FSETP.NAN.AND P5, PT, |R8|, |R8|, PT ;  /* 0x400000080800720b */ /* 0x010fd20003fa8200 */
[----:B------:R-:W1:Y:S01]  /*05f0*/  @!P1 F2F.F64.F32 R24, R24 ;  /* 0x0000001800189310 */ /* 0x000e620000201800 */
[----:B------:R-:W-:Y:S01]  /*0600*/  @P1 VIADD R0, R0, 0x1 ;  /* 0x0000000100001836 */ /* 0x000fe20000000000 */
[----:B-----5:R-:W-:-:S03]  /*0610*/  FSETP.NAN.AND P4, PT, |R28|, |R28|, PT ;  /* 0x4000001c1c00720b */ /* 0x020fc60003f88200 */
[----:B------:R-:W-:-:S03]  /*0620*/  @P6 VIADD R0, R0, 0x1 ;  /* 0x0000000100006836 */ /* 0x000fc60000000000 */
[----:B0-----:R-:W-:Y:S01]  /*0630*/  @!P5 F2F.F64.F32 R20, R8 ;  /* 0x000000080014d310 */ /* 0x001fe20000201800 */
[----:B------:R-:W-:Y:S01]  /*0640*/  @P5 VIADD R0, R0, 0x1 ;  /* 0x0000000100005836 */ /* 0x000fe20000000000 */
[----:B-1----:R-:W-:Y:S02]  /*0650*/  @!P1 DADD R12, R12, R24 ;  /* 0x000000000c0c9229 */ /* 0x002fe40000000018 */
[----:B------:R-:W-:-:S03]  /*0660*/  @!P1 DFMA R14, R24, R24, R14 ;  /* 0x00000018180e922b */ /* 0x000fc6000000000e */
[----:B------:R-:W-:Y:S01]  /*0670*/  @P4 VIADD R0, R0, 0x1 ;  /* 0x0000000100004836 */ /* 0x000fe20000000000 */
[----:B------:R-:W0:Y:S01]  /*0680*/  @!P6 F2F.F64.F32 R24, R29 ;  /* 0x0000001d0018e310 */ /* 0x000e220000201800 */
[----:B------:R-:W-:Y:S02]  /*0690*/  FSETP.NAN.AND P3, PT, |R27|, |R27|, PT ;  /* 0x4000001b1b00720b */ /* 0x000fe40003f68200 */
[----:B------:R-:W-:-:S11]  /*06a0*/  FSETP.NAN.AND P2, PT, |R26|, |R26|, PT ;  /* 0x4000001a1a00720b */ /* 0x000fd60003f48200 */
[----:B------:R-:W-:Y:S01]  /*06b0*/  @P3 IADD3 R0, PT, PT, R0, 0x1, RZ ;  /* 0x0000000100003810 */ /* 0x000fe20007ffe0ff */
[----:B0-----:R-:W-:Y:S01]  /*06c0*/  @!P6 DADD R12, R12, R24 ;  /* 0x000000000c0ce229 */ /* 0x001fe20000000018 */
[----:B------:R-:W-:Y:S01]  /*06d0*/  FSETP.NAN.AND P1, PT, |R18|, |R18|, PT ;  /* 0x400000121200720b */ /* 0x000fe20003f28200 */
[----:B------:R-:W-:Y:S01]  /*06e0*/  @!P6 DFMA R14, R24, R24, R14 ;  /* 0x00000018180ee22b */ /* 0x000fe2000000000e */
[----:B------:R-:W0:Y:S01]  /*06f0*/  @!P4 F2F.F64.F32 R24, R28 ;  /* 0x0000001c0018c310 */ /* 0x000e220000201800 */
[----:B------:R-:W-:-:S04]  /*0700*/  @P2 VIADD R0, R0, 0x1 ;  /* 0x0000000100002836 */ /* 0x000fc80000000000 */
[----:B------:R-:W-:Y:S01]  /*0710*/  @!P5 DADD R12, R12, R20 ;  /* 0x000000000c0cd229 */ /* 0x000fe20000000014 */
[----:B------:R-:W-:Y:S01]  /*0720*/  FSETP.NAN.AND P6, PT, |R22|, |R22|, PT ;  /* 0x400000161600720b */ /* 0x000fe20003fc8200 */
[----:B------:R-:W-:Y:S01]  /*0730*/  @!P5 DFMA R14, R20, R20, R14 ;  /* 0x00000014140ed22b */ /* 0x000fe2000000000e */
[----:B------:R-:W1:Y:S03]  /*0740*/  @!P3 F2F.F64.F32 R20, R27 ;  /* 0x0000001b0014b310 */ /* 0x000e660000201800 */
[----:B------:R-:W-:Y:S02]  /*0750*/  @P1 VIADD R0, R0, 0x1 ;  /* 0x0000000100001836 */ /* 0x000fe40000000000 */
[----:B0-----:R-:W-:-:S03]  /*0760*/  @!P4 DADD R12, R12, R24 ;  /* 0x000000000c0cc229 */ /* 0x001fc60000000018 */
[----:B------:R-:W-:Y:S01]  /*0770*/  @!P1 F2F.F64.F32 R18, R18 ;  /* 0x0000001200129310 */ /* 0x000fe20000201800 */
[----:B------:R-:W-:Y:S02]  /*0780*/  @!P4 DFMA R14, R24, R24, R14 ;  /* 0x00000018180ec22b */ /* 0x000fe4000000000e */
[----:B------:R-:W-:Y:S02]  /*0790*/  @P6 VIADD R0, R0, 0x1 ;  /* 0x0000000100006836 */ /* 0x000fe40000000000 */
[----:B-1----:R-:W-:-:S03]  /*07a0*/  @!P3 DADD R12, R12, R20 ;  /* 0x000000000c0cb229 */ /* 0x002fc60000000014 */
[----:B------:R-:W0:Y:S01]  /*07b0*/  @!P2 F2F.F64.F32 R24, R26 ;  /* 0x0000001a0018a310 */ /* 0x000e220000201800 */
[----:B------:R-:W-:-:S07]  /*07c0*/  @!P3 DFMA R14, R20, R20, R14 ;  /* 0x00000014140eb22b */ /* 0x000fce000000000e */
[----:B------:R-:W1:Y:S01]  /*07d0*/  @!P6 F2F.F64.F32 R22, R22 ;  /* 0x000000160016e310 */ /* 0x000e620000201800 */
[----:B0-----:R-:W-:Y:S02]  /*07e0*/  @!P2 DADD R12, R12, R24 ;  /* 0x000000000c0ca229 */ /* 0x001fe40000000018 */
[----:B------:R-:W-:Y:S01]  /*07f0*/  @!P2 DFMA R14, R24, R24, R14 ;  /* 0x00000018180ea22b */ /* 0x000fe2000000000e */
[----:B------:R-:W-:-:S05]  /*0800*/  ISETP.NE.AND P2, PT, R3, UR4, PT ;  /* 0x0000000403007c0c */ /* 0x000fca000bf45270 */
[----:B------:R-:W-:Y:S02]  /*0810*/  @!P1 DADD R12, R12, R18 ;  /* 0x000000000c0c9229 */ /* 0x000fe40000000012 */
[----:B------:R-:W-:-:S06]  /*0820*/  @!P1 DFMA R14, R18, R18, R14 ;  /* 0x00000012120e922b */ /* 0x000fcc000000000e */
[----:B-1----:R-:W-:Y:S02]  /*0830*/  @!P6 DADD R12, R12, R22 ;  /* 0x000000000c0ce229 */ /* 0x002fe40000000016 */
[----:B------:R-:W-:Y:S01]  /*0840*/  @!P6 DFMA R14, R22, R22, R14 ;  /* 0x00000016160ee22b */ /* 0x000fe2000000000e */
[----:B------:R-:W-:Y:S10]  /*0850*/  @P2 BRA `(.L_x_6) ;  /* 0xfffffffc000c2947 */ /* 0x000ff4000383ffff */
.L_x_5:
[----:B------:R-:W-:Y:S05]  /*0860*/  @!P0 BRA `(.L_x_4) ;  /* 0x0000000400188947 */ /* 0x000fea0003800000 */
[----:B------:R-:W-:Y:S02]  /*0870*/  ISETP.GE.U32.AND P0, PT, R6, 0x4, PT ;  /* 0x000000040600780c */ /* 0x000fe40003f06070 */
[----:B------:R-:W-:-:S04]  /*0880*/  LOP3.LUT R3, R4, 0x3, RZ, 0xc0, !PT ;  /* 0x0000000304037812 */ /* 0x000fc800078ec0ff */
[----:B------:R-:W-:-:S07]  /*0890*/  ISETP.NE.AND P4, PT, R3, RZ, PT ;  /* 0x000000ff0300720c */ /* 0x000fce0003f85270 */
[----:B------:R-:W-:Y:S06]  /*08a0*/  @!P0 BRA `(.L_x_7) ;  /* 0x0000000000808947 */ /* 0x000fec0003800000 */
[----:B------:R-:W0:Y:S08]  /*08b0*/  LDC R21, c[0x0][0x398] ;  /* 0x0000e600ff157b82 */ /* 0x000e300000000800 */
[----:B------:R-:W1:Y:S01]  /*08c0*/  LDC.64 R16, c[0x0][0x380] ;  /* 0x0000e000ff107b82 */ /* 0x000e620000000a00 */
[----:B0-----:R-:W-:-:S04]  /*08d0*/  IMAD R7, R9, R21, R2 ;  /* 0x0000001509077224 */ /* 0x001fc800078e0202 */
[----:B-1----:R-:W-:-:S05]  /*08e0*/  IMAD.WIDE R16, R7, 0x4, R16 ;  /* 0x0000000407107825 */ /* 0x002fca00078e0210 */
[----:B------:R-:W2:Y:S01]  /*08f0*/  LDG.E.CONSTANT R8, desc[UR10][R16.64] ;  /* 0x0000000a10087981 */ /* 0x000ea2000c1e9900 */
[----:B------:R-:W-:-:S05]  /*0900*/  IMAD.WIDE R18, R21, 0x4, R16 ;  /* 0x0000000415127825 */ /* 0x000fca00078e0210 */
[----:B------:R-:W3:Y:S01]  /*0910*/  LDG.E.CONSTANT R24, desc[UR10][R18.64] ;  /* 0x0000000a12187981 */ /* 0x000ee2000c1e9900 */
[----:B------:R-:W-:-:S05]  /*0920*/  IMAD.WIDE R22, R21, 0x4, R18 ;  /* 0x0000000415167825 */ /* 0x000fca00078e0212 */
[----:B------:R-:W4:Y:S01]  /*0930*/  LDG.E.CONSTANT R25, desc[UR10][R22.64] ;  /* 0x0000000a16197981 */ /* 0x000f22000c1e9900 */
[----:B------:R-:W-:-:S06]  /*0940*/  IMAD.WIDE R20, R21, 0x4, R22 ;  /* 0x0000000415147825 */ /* 0x000fcc00078e0216 */
[----:B------:R-:W5:Y:S01]  /*0950*/  LDG.E.CONSTANT R20, desc[UR10][R20.64] ;  /* 0x0000000a14147981 */ /* 0x000f62000c1e9900 */
[----:B------:R-:W-:Y:S01]  /*0960*/  VIADD R9, R9, 0x4 ;  /* 0x0000000409097836 */ /* 0x000fe20000000000 */
[----:B--2---:R-:W-:Y:S02]  /*0970*/  FSETP.NAN.AND P0, PT, |R8|, |R8|, PT ;  /* 0x400000080800720b */ /* 0x004fe40003f08200 */
[----:B---3--:R-:W-:Y:S02]  /*0980*/  FSETP.NAN.AND P1, PT, |R24|, |R24|, PT ;  /* 0x400000181800720b */ /* 0x008fe40003f28200 */
[----:B----4-:R-:W-:-:S09]  /*0990*/  FSETP.NAN.AND P2, PT, |R25|, |R25|, PT ;  /* 0x400000191900720b */ /* 0x010fd20003f48200 */
[----:B------:R-:W0:Y:S01]  /*09a0*/  @!P0 F2F.F64.F32 R6, R8 ;  /* 0x0000000800068310 */ /* 0x000e220000201800 */
[----:B------:R-:W-:Y:S02]  /*09b0*/  @P0 IADD3 R0, PT, PT, R0, 0x1, RZ ;  /* 0x0000000100000810 */ /* 0x000fe40007ffe0ff */
[----:B-----5:R-:W-:-:S03]  /*09c0*/  FSETP.NAN.AND P3, PT, |R20|, |R20|, PT ;  /* 0x400000141400720b */ /* 0x020fc60003f68200 */
[----:B------:R-:W-:Y:S02]  /*09d0*/  @P1 VIADD R0, R0, 0x1 ;  /* 0x0000000100001836 */ /* 0x000fe40000000000 */
[----:B------:R-:W1:Y:S02]  /*09e0*/  @!P1 F2F.F64.F32 R16, R24 ;  /* 0x0000001800109310 */ /* 0x000e640000201800 */
[----:B------:R-:W-:Y:S01]  /*09f0*/  @P2 VIADD R0, R0, 0x1 ;  /* 0x0000000100002836 */ /* 0x000fe20000000000 */
[----:B0-----:R-:W-:-:S05]  /*0a00*/  @!P0 DADD R12, R12, R6 ;  /* 0x000000000c0c8229 */ /* 0x001fca0000000006 */
[----:B------:R-:W0:Y:S01]  /*0a10*/  @!P2 F2F.F64.F32 R18, R25 ;  /* 0x000000190012a310 */ /* 0x000e220000201800 */
[----:B------:R-:W-:Y:S01]  /*0a20*/  @!P0 DFMA R14, R6, R6, R14 ;  /* 0x00000006060e822b */ /* 0x000fe2000000000e */
[----:B------:R-:W-:Y:S01]  /*0a30*/  @P3 VIADD R0, R0, 0x1 ;  /* 0x0000000100003836 */ /* 0x000fe20000000000 */
[----:B-1----:R-:W-:-:S05]  /*0a40*/  @!P1 DADD R12, R12, R16 ;  /* 0x000000000c0c9229 */ /* 0x002fca0000000010 */
[----:B------:R-:W1:Y:S01]  /*0a50*/  @!P3 F2F.F64.F32 R6, R20 ;  /* 0x000000140006b310 */ /* 0x000e620000201800 */
[----:B------:R-:W-:Y:S02]  /*0a60*/  @!P1 DFMA R14, R16, R16, R14 ;  /* 0x00000010100e922b */ /* 0x000fe4000000000e */
[----:B0-----:R-:W-:-:S06]  /*0a70*/  @!P2 DADD R12, R12, R18 ;  /* 0x000000000c0ca229 */ /* 0x001fcc0000000012 */
[----:B------:R-:W-:Y:S02]  /*0a80*/  @!P2 DFMA R14, R18, R18, R14 ;  /* 0x00000012120ea22b */ /* 0x000fe4000000000e */
[----:B-1----:R-:W-:-:S06]  /*0a90*/  @!P3 DADD R12, R12, R6 ;  /* 0x000000000c0cb229 */ /* 0x002fcc0000000006 */
[----:B------:R-:W-:-:S11]  /*0aa0*/  @!P3 DFMA R14, R6, R6, R14 ;  /* 0x00000006060eb22b */ /* 0x000fd6000000000e */
.L_x_7:
[----:B------:R-:W-:Y:S05]  /*0ab0*/  @!P4 BRA `(.L_x_4) ;  /* 0x000000000084c947 */ /* 0x000fea0003800000 */
[----:B------:R-:W-:Y:S02]  /*0ac0*/  ISETP.NE.AND P0, PT, R3, 0x1, PT ;  /* 0x000000010300780c */ /* 0x000fe40003f05270 */
[----:B------:R-:W-:-:S04]  /*0ad0*/  LOP3.LUT R4, R4, 0x1, RZ, 0xc0, !PT ;  /* 0x0000000104047812 */ /* 0x000fc800078ec0ff */
[----:B------:R-:W-:-:S07]  /*0ae0*/  ISETP.NE.U32.AND P2, PT, R4, 0x1, PT ;  /* 0x000000010400780c */ /* 0x000fce0003f45070 */
[----:B------:R-:W-:Y:S06]  /*0af0*/  @!P0 BRA `(.L_x_8) ;  /* 0x0000000000488947 */ /* 0x000fec0003800000 */
[----:B------:R-:W0:Y:S08]  /*0b00*/  LDC R17, c[0x0][0x398] ;  /* 0x0000e600ff117b82 */ /* 0x000e300000000800 */
[----:B------:R-:W1:Y:S01]  /*0b10*/  LDC.64 R6, c[0x0][0x380] ;  /* 0x0000e000ff067b82 */ /* 0x000e620000000a00 */
[----:B0-----:R-:W-:-:S04]  /*0b20*/  IMAD R21, R9, R17, R2 ;  /* 0x0000001109157224 */ /* 0x001fc800078e0202 */
[----:B-1----:R-:W-:-:S05]  /*0b30*/  IMAD.WIDE R20, R21, 0x4, R6 ;  /* 0x0000000415147825 */ /* 0x002fca00078e0206 */
[----:B------:R-:W2:Y:S01]  /*0b40*/  LDG.E.CONSTANT R6, desc[UR10][R20.64] ;  /* 0x0000000a14067981 */ /* 0x000ea2000c1e9900 */
[----:B------:R-:W-:-:S06]  /*0b50*/  IMAD.WIDE R16, R17, 0x4, R20 ;  /* 0x0000000411107825 */ /* 0x000fcc00078e0214 */
[----:B------:R-:W3:Y:S01]  /*0b60*/  LDG.E.CONSTANT R16, desc[UR10][R16.64] ;  /* 0x0000000a10107981 */ /* 0x000ee2000c1e9900 */
[----:B------:R-:W-:Y:S01]  /*0b70*/  VIADD R9, R9, 0x2 ;  /* 0x0000000209097836 */ /* 0x000fe20000000000 */
[----:B--2---:R-:W-:Y:S02]  /*0b80*/  FSETP.NAN.AND P0, PT, |R6|, |R6|, PT ;  /* 0x400000060600720b */ /* 0x004fe40003f08200 */
[----:B---3--:R-:W-:-:S11]  /*0b90*/  FSETP.NAN.AND P1, PT, |R16|, |R16|, PT ;  /* 0x400000101000720b */ /* 0x008fd60003f28200 */
[----:B------:R-:W0:Y:S01]  /*0ba0*/  @!P0 F2F.F64.F32 R6, R6 ;  /* 0x0000000600068310 */ /* 0x000e220000201800 */
[----:B------:R-:W-:-:S05]  /*0bb0*/  @P0 IADD3 R0, PT, PT, R0, 0x1, RZ ;  /* 0x0000000100000810 */ /* 0x000fca0007ffe0ff */
[----:B------:R-:W-:Y:S02]  /*0bc0*/  @P1 VIADD R0, R0, 0x1 ;  /* 0x0000000100001836 */ /* 0x000fe40000000000 */
[----:B------:R-:W1:Y:S01]  /*0bd0*/  @!P1 F2F.F64.F32 R18, R16 ;  /* 0x0000001000129310 */ /* 0x000e620000201800 */
[----:B0-----:R-:W-:Y:S02]  /*0be0*/  @!P0 DADD R12, R12, R6 ;  /* 0x000000000c0c8229 */ /* 0x001fe40000000006 */
[----:B------:R-:W-:-:S06]  /*0bf0*/  @!P0 DFMA R14, R6, R6, R14 ;  /* 0x00000006060e822b */ /* 0x000fcc000000000e */
[----:B-1----:R-:W-:Y:S02]  /*0c00*/  @!P1 DADD R12, R12, R18 ;  /* 0x000000000c0c9229 */ /* 0x002fe40000000012 */
[----:B------:R-:W-:-:S11]  /*0c10*/  @!P1 DFMA R14, R18, R18, R14 ;  /* 0x00000012120e922b */ /* 0x000fd6000000000e */
.L_x_8:
[----:B------:R-:W-:Y:S05]  /*0c20*/  @P2 BRA `(.L_x_4) ;  /* 0x0000000000282947 */ /* 0x000fea0003800000 */
[----:B------:R-:W0:Y:S01]  /*0c30*/  LDC.64 R6, c[0x0][0x380] ;  /* 0x0000e000ff067b82 */ /* 0x000e220000000a00 */
[----:B------:R-:W1:Y:S02]  /*0c40*/  LDCU UR4, c[0x0][0x398] ;  /* 0x00007300ff0477ac */ /* 0x000e640008000800 */
[----:B-1----:R-:W-:-:S04]  /*0c50*/  IMAD R9, R9, UR4, R2 ;  /* 0x0000000409097c24 */ /* 0x002fc8000f8e0202 */
[----:B0-----:R-:W-:-:S06]  /*0c60*/  IMAD.WIDE R6, R9, 0x4, R6 ;  /* 0x0000000409067825 */ /* 0x001fcc00078e0206 */
[----:B------:R-:W2:Y:S02]  /*0c70*/  LDG.E.CONSTANT R6, desc[UR10][R6.64] ;  /* 0x0000000a06067981 */ /* 0x000ea4000c1e9900 */
[----:B--2---:R-:W-:-:S13]  /*0c80*/  FSETP.NAN.AND P0, PT, |R6|, |R6|, PT ;  /* 0x400000060600720b */ /* 0x004fda0003f08200 */
[----:B------:R-:W0:Y:S01]  /*0c90*/  @!P0 F2F.F64.F32 R8, R6 ;  /* 0x0000000600088310 */ /* 0x000e220000201800 */
[----:B------:R-:W-:Y:S01]  /*0ca0*/  @P0 VIADD R0, R0, 0x1 ;  /* 0x0000000100000836 */ /* 0x000fe20000000000 */
[----:B0-----:R-:W-:Y:S02]  /*0cb0*/  @!P0 DADD R12, R12, R8 ;  /* 0x000000000c0c8229 */ /* 0x001fe40000000008 */
[----:B------:R-:W-:-:S11]  /*0cc0*/  @!P0 DFMA R14, R8, R8, R14 ;  /* 0x00000008080e822b */ /* 0x000fd6000000000e */
.L_x_4:
[----:B------:R-:W0:Y:S01]  /*0cd0*/  LDCU UR4, c[0x0][0x39c] ;  /* 0x00007380ff0477ac */ /* 0x000e220008000800 */
[----:B------:R-:W-:-:S04]  /*0ce0*/  ISETP.NE.AND P0, PT, R0, RZ, PT ;  /* 0x000000ff0000720c */ /* 0x000fc80003f05270 */
[----:B0-----:R-:W-:-:S13]  /*0cf0*/  ISETP.GT.OR P0, PT, R5, UR4, P0 ;  /* 0x0000000405007c0c */ /* 0x001fda0008704670 */
[----:B------:R-:W-:Y:S05]  /*0d00*/  @P0 BRA `(.L_x_9) ;  /* 0x0000000400000947 */ /* 0x000fea0003800000 */
[----:B------:R-:W-:Y:S01]  /*0d10*/  DMUL R6, R12, R10 ;  /* 0x0000000a0c067228 */ /* 0x000fe20000000000 */
[----:B------:R-:W-:Y:S01]  /*0d20*/  UMOV UR4, 0xfeebc2a0 ;  /* 0xfeebc2a000047882 */ /* 0x000fe20000000000 */
[----:B------:R-:W-:-:S06]  /*0d30*/  UMOV UR5, 0x39b4484b ;  /* 0x39b4484b00057882 */ /* 0x000fcc0000000000 */
[----:B------:R-:W-:-:S08]  /*0d40*/  DMUL R16, R6, R6 ;  /* 0x0000000606107228 */ /* 0x000fd00000000000 */
[----:B------:R-:W-:-:S08]  /*0d50*/  DFMA R16, R14, R10, -R16 ;  /* 0x0000000a0e10722b */ /* 0x000fd00000000810 */
[----:B------:R-:W-:-:S14]  /*0d60*/  DSETP.GT.AND P0, PT, R16, UR4, PT ;  /* 0x0000000410007e2a */ /* 0x000fdc000bf04000 */
[----:B------:R-:W-:Y:S05]  /*0d70*/  @!P0 BRA `(.L_x_9) ;  /* 0x0000000000e48947 */ /* 0x000fea0003800000 */
[----:B------:R-:W0:Y:S01]  /*0d80*/  MUFU.RSQ64H R19, R17 ;  /* 0x0000001100137308 */ /* 0x000e220000001c00 */
[----:B------:R-:W-:Y:S01]  /*0d90*/  VIADD R18, R17, 0xfcb00000 ;  /* 0xfcb0000011127836 */ /* 0x000fe20000000000 */
[----:B------:R-:W-:Y:S01]  /*0da0*/  MOV R20, 0x0 ;  /* 0x0000000000147802 */ /* 0x000fe20000000f00 */
[----:B------:R-:W-:-:S03]  /*0db0*/  IMAD.MOV.U32 R21, RZ, RZ, 0x3fd80000 ;  /* 0x3fd80000ff157424 */ /* 0x000fc600078e00ff */
[----:B------:R-:W-:Y:S01]  /*0dc0*/  ISETP.GE.U32.AND P0, PT, R18, 0x7ca00000, PT ;  /* 0x7ca000001200780c */ /* 0x000fe20003f06070 */
[----:B0-----:R-:W-:-:S08]  /*0dd0*/  DMUL R8, R18, R18 ;  /* 0x0000001212087228 */ /* 0x001fd00000000000 */
[----:B------:R-:W-:-:S08]  /*0de0*/  DFMA R8, R16, -R8, 1 ;  /* 0x3ff000001008742b */ /* 0x000fd00000000808 */
[----:B------:R-:W-:Y:S02]  /*0df0*/  DFMA R20, R8, R20, 0.5 ;  /* 0x3fe000000814742b */ /* 0x000fe40000000014 */
[----:B------:R-:W-:-:S08]  /*0e00*/  DMUL R8, R18, R8 ;  /* 0x0000000812087228 */ /* 0x000fd00000000000 */
[----:B------:R-:W-:-:S08]  /*0e10*/  DFMA R26, R20, R8, R18 ;  /* 0x00000008141a722b */ /* 0x000fd00000000012 */
[----:B------:R-:W-:Y:S02]  /*0e20*/  DMUL R20, R16, R26 ;  /* 0x0000001a10147228 */ /* 0x000fe40000000000 */
[----:B------:R-:W-:Y:S02]  /*0e30*/  VIADD R9, R27, 0xfff00000 ;  /* 0xfff000001b097836 */ /* 0x000fe40000000000 */
[----:B------:R-:W-:-:S04]  /*0e40*/  IMAD.MOV.U32 R8, RZ, RZ, R26 ;  /* 0x000000ffff087224 */ /* 0x000fc800078e001a */
[----:B------:R-:W-:-:S08]  /*0e50*/  DFMA R22, R20, -R20, R16 ;  /* 0x800000141416722b */ /* 0x000fd00000000010 */
[----:B------:R-:W-:Y:S01]  /*0e60*/  DFMA R24, R22, R8, R20 ;  /* 0x000000081618722b */ /* 0x000fe20000000014 */
[----:B------:R-:W-:Y:S10]  /*0e70*/  @!P0 BRA `(.L_x_10) ;  /* 0x0000000000188947 */ /* 0x000ff40003800000 */
[----:B------:R-:W-:Y:S01]  /*0e80*/  IMAD.MOV.U32 R4, RZ, RZ, R26 ;  /* 0x000000ffff047224 */ /* 0x000fe200078e001a */
[----:B------:R-:W-:Y:S02]  /*0e90*/  MOV R19, R9 ;  /* 0x0000000900137202 */ /* 0x000fe40000000f00 */
[----:B------:R-:W-:-:S07]  /*0ea0*/  MOV R24, 0xec0 ;  /* 0x00000ec000187802 */ /* 0x000fce0000000f00 */
[----:B------:R-:W-:Y:S05]  /*0eb0*/  CALL.REL.NOINC `($__internal_2_$__cuda_sm20_dsqrt_rn_f64_mediumpath_v1) ;  /* 0x00000018005c7944 */ /* 0x000fea0003c00000 */
[----:B------:R-:W-:Y:S02]  /*0ec0*/  IMAD.MOV.U32 R24, RZ, RZ, R30 ;  /* 0x000000ffff187224 */ /* 0x000fe400078e001e */
[----:B------:R-:W-:-:S07]  /*0ed0*/  IMAD.MOV.U32 R25, RZ, RZ, R31 ;  /* 0x000000ffff197224 */ /* 0x000fce00078e001f */
.L_x_10:
[----:B------:R-:W0:Y:S01]  /*0ee0*/  LDC.64 R16, c[0x0][0x380] ;  /* 0x0000e000ff107b82 */ /* 0x000e220000000a00 */
[----:B------:R-:W1:Y:S01]  /*0ef0*/  LDCU UR4, c[0x0][0x398] ;  /* 0x00007300ff0477ac */ /* 0x000e620008000800 */
[----:B------:R-:W-:-:S04]  /*0f00*/  VIADD R29, R5, 0xffffffff ;  /* 0xffffffff051d7836 */ /* 0x000fc80000000000 */
[----:B-1----:R-:W-:Y:S01]  /*0f10*/  IMAD R29, R29, UR4, R2 ;  /* 0x000000041d1d7c24 */ /* 0x002fe2000f8e0202 */
[----:B------:R-:W1:Y:S03]  /*0f20*/  LDCU UR4, c[0x0][0x394] ;  /* 0x00007280ff0477ac */ /* 0x000e660008000800 */
[----:B0-----:R-:W-:-:S05]  /*0f30*/  IMAD.WIDE.U32 R16, R29, 0x4, R16 ;  /* 0x000000041d107825 */ /* 0x001fca00078e0010 */
[----:B------:R-:W2:Y:S01]  /*0f40*/  LDG.E.CONSTANT R3, desc[UR10][R16.64] ;  /* 0x0000000a10037981 */ /* 0x000ea2000c1e9900 */
[----:B-1----:R-:W0:Y:S02]  /*0f50*/  F2F.F64.F32 R8, UR4 ;  /* 0x0000000400087d10 */ /* 0x002e240008201800 */
[----:B0-----:R-:W-:Y:S01]  /*0f60*/  DMUL R24, R8, R24 ;  /* 0x0000001808187228 */ /* 0x001fe20000000000 */
[----:B------:R-:W-:-:S05]  /*0f70*/  IMAD.MOV.U32 R8, RZ, RZ, 0x1 ;  /* 0x00000001ff087424 */ /* 0x000fca00078e00ff */
[----:B------:R-:W0:Y:S02]  /*0f80*/  MUFU.RCP64H R9, R25 ;  /* 0x0000001900097308 */ /* 0x000e240000001800 */
[----:B0-----:R-:W-:-:S08]  /*0f90*/  DFMA R18, -R24, R8, 1 ;  /* 0x3ff000001812742b */ /* 0x001fd00000000108 */
[----:B------:R-:W-:-:S08]  /*0fa0*/  DFMA R20, R18, R18, R18 ;  /* 0x000000121214722b */ /* 0x000fd00000000012 */
[----:B------:R-:W-:-:S08]  /*0fb0*/  DFMA R20, R8, R20, R8 ;  /* 0x000000140814722b */ /* 0x000fd00000000008 */
[----:B------:R-:W-:-:S08]  /*0fc0*/  DFMA R8, -R24, R20, 1 ;  /* 0x3ff000001808742b */ /* 0x000fd00000000114 */
[----:B------:R-:W-:Y:S01]  /*0fd0*/  DFMA R8, R20, R8, R20 ;  /* 0x000000081408722b */ /* 0x000fe20000000014 */
[----:B--2---:R-:W0:Y:S02]  /*0fe0*/  F2F.F64.F32 R18, R3 ;  /* 0x0000000300127310 */ /* 0x004e240000201800 */
[----:B0-----:R-:W-:-:S08]  /*0ff0*/  DADD R18, -R6, R18 ;  /* 0x0000000006127229 */ /* 0x001fd00000000112 */
[----:B------:R-:W-:Y:S02]  /*1000*/  DMUL R6, R18, R8 ;  /* 0x0000000812067228 */ /* 0x000fe40000000000 */
[----:B------:R-:W-:-:S06]  /*1010*/  FSETP.GEU.AND P1, PT, |R19|, 6.5827683646048100446e-37, PT ;  /* 0x036000001300780b */ /* 0x000fcc0003f2e200 */
[----:B------:R-:W-:-:S08]  /*1020*/  DFMA R16, -R24, R6, R18 ;  /* 0x000000061810722b */ /* 0x000fd00000000112 */
[----:B------:R-:W-:-:S10]  /*1030*/  DFMA R6, R8, R16, R6 ;  /* 0x000000100806722b */ /* 0x000fd40000000006 */
[----:B------:R-:W-:-:S05]  /*1040*/  FFMA R4, RZ, R25, R7 ;  /* 0x00000019ff047223 */ /* 0x000fca0000000007 */
[----:B------:R-:W-:-:S13]  /*1050*/  FSETP.GT.AND P0, PT, |R4|, 1.469367938527859385e-39, PT ;  /* 0x001000000400780b */ /* 0x000fda0003f04200 */
[----:B------:R-:W-:Y:S05]  /*1060*/  @P0 BRA P1, `(.L_x_11) ;  /* 0x0000000000180947 */ /* 0x000fea0000800000 */
[----:B------:R-:W-:Y:S01]  /*1070*/  MOV R8, R24 ;  /* 0x0000001800087202 */ /* 0x000fe20000000f00 */
[----:B------:R-:W-:Y:S01]  /*1080*/  IMAD.MOV.U32 R9, RZ, RZ, R25 ;  /* 0x000000ffff097224 */ /* 0x000fe200078e0019 */
[----:B------:R-:W-:-:S07]  /*1090*/  MOV R4, 0x10b0 ;  /* 0x000010b000047802 */ /* 0x000fce0000000f00 */
[----:B------:R-:W-:Y:S05]  /*10a0*/  CALL.REL.NOINC `($__internal_1_$__cuda_sm20_div_rn_f64_full) ;  /* 0x0000001000687944 */ /* 0x000fea0003c00000 */
[----:B------:R-:W-:Y:S02]  /*10b0*/  IMAD.MOV.U32 R6, RZ, RZ, R8 ;  /* 0x000000ffff067224 */ /* 0x000fe400078e0008 */
[----:B------:R-:W-:-:S07]  /*10c0*/  IMAD.MOV.U32 R7, RZ, RZ, R9 ;  /* 0x000000ffff077224 */ /* 0x000fce00078e0009 */
.L_x_11:
[----:B------:R-:W0:Y:S01]  /*10d0*/  LDC.64 R8, c[0x0][0x3a0] ;  /* 0x0000e800ff087b82 */ /* 0x000e220000000a00 */
[----:B------:R-:W1:Y:S01]  /*10e0*/  F2F.F32.F64 R7, R6 ;  /* 0x0000000600077310 */ /* 0x000e620000301000 */
[----:B0-----:R-:W-:-:S05]  /*10f0*/  IMAD.WIDE.U32 R8, R29, 0x4, R8 ;  /* 0x000000041d087825 */ /* 0x001fca00078e0008 */
[----:B-1----:R0:W-:Y:S02]  /*1100*/  STG.E desc[UR10][R8.64], R7 ;  /* 0x0000000708007986 */ /* 0x0021e4000c10190a */
.L_x_9:
[----:B------:R-:W1:Y:S02]  /*1110*/  LDCU UR4, c[0x0][0x39c] ;  /* 0x00007380ff0477ac */ /* 0x000e640008000800 */
[----:B-1----:R-:W-:-:S13]  /*1120*/  ISETP.GE.AND P0, PT, R5, UR4, PT ;  /* 0x0000000405007c0c */ /* 0x002fda000bf06270 */
[----:B------:R-:W-:Y:S05]  /*1130*/  @P0 EXIT ;  /* 0x000000000000094d */ /* 0x000fea0003800000 */
[----:B------:R-:W1:Y:S02]  /*1140*/  LDCU UR4, c[0x0][0x390] ;  /* 0x00007200ff0477ac */ /* 0x000e640008000800 */
[----:B-1----:R-:W-:Y:S02]  /*1150*/  ULOP3.LUT UR5, UR4, 0x7ffffff8, URZ, 0xc0, !UPT ;  /* 0x7ffffff804057892 */ /* 0x002fe4000f8ec0ff */
[----:B------:R-:W-:Y:S02]  /*1160*/  ULOP3.LUT UR4, UR4, 0x7, URZ, 0xc0, !UPT ;  /* 0x0000000704047892 */ /* 0x000fe4000f8ec0ff */
[----:B------:R-:W-:-:S12]  /*1170*/  UIADD3 UR6, UPT, UPT, -UR5, URZ, URZ ;  /* 0x000000ff05067290 */ /* 0x000fd8000fffe1ff */
.L_x_21:
[----:B------:R-:W1:Y:S01]  /*1180*/  LDCU UR7, c[0x0][0x398] ;  /* 0x00007300ff0777ac */ /* 0x000e620008000800 */
[----:B0-----:R-:W0:Y:S01]  /*1190*/  LDC.64 R16, c[0x0][0x380] ;  /* 0x0000e000ff107b82 */ /* 0x001e220000000a00 */
[----:B------:R-:W2:Y:S01]  /*11a0*/  LDCU UR5, c[0x0][0x390] ;  /* 0x00007200ff0577ac */ /* 0x000ea20008000800 */
[----:B-1----:R-:W-:Y:S01]  /*11b0*/  IMAD.U32 R3, RZ, RZ, UR7 ;  /* 0x00000007ff037e24 */ /* 0x002fe2000f8e00ff */
[----:B--2---:R-:W-:-:S03]  /*11c0*/  IADD3 R24, PT, PT, R5, -UR5, RZ ;  /* 0x8000000505187c10 */ /* 0x004fc6000fffe0ff */
[----:B------:R-:W-:-:S04]  /*11d0*/  IMAD R29, R5, R3, R2 ;  /* 0x00000003051d7224 */ /* 0x000fc800078e0202 */
[----:B0-----:R-:W-:-:S04]  /*11e0*/  IMAD.WIDE.U32 R6, R29, 0x4, R16 ;  /* 0x000000041d067825 */ /* 0x001fc800078e0010 */
[----:B------:R-:W-:Y:S02]  /*11f0*/  IMAD R9, R24, R3, R2 ;  /* 0x0000000318097224 */ /* 0x000fe400078e0202 */
[----:B------:R-:W2:Y:S02]  /*1200*/  LDG.E.CONSTANT R6, desc[UR10][R6.64] ;  /* 0x0000000a06067981 */ /* 0x000ea4000c1e9900 */
[----:B------:R-:W-:-:S05]  /*1210*/  IMAD.WIDE R8, R9, 0x4, R16 ;  /* 0x0000000409087825 */ /* 0x000fca00078e0210 */
[----:B------:R-:W3:Y:S01]  /*1220*/  LDG.E.CONSTANT R4, desc[UR10][R8.64] ;  /* 0x0000000a08047981 */ /* 0x000ee2000c1e9900 */
[----:B--2---:R-:W-:-:S04]  /*1230*/  FSETP.NAN.AND P0, PT, |R6|, |R6|, PT ;  /* 0x400000060600720b */ /* 0x004fc80003f08200 */
[----:B---3--:R-:W-:-:S13]  /*1240*/  FSETP.NUM.AND P0, PT, |R4|, |R4|, !P0 ;  /* 0x400000040400720b */ /* 0x008fda0004707200 */
[----:B------:R-:W-:Y:S05]  /*1250*/  @!P0 BRA `(.L_x_12) ;  /* 0x0000000000208947 */ /* 0x000fea0003800000 */
[----:B------:R-:W0:Y:S08]  /*1260*/  F2F.F64.F32 R8, R4 ;  /* 0x0000000400087310 */ /* 0x000e300000201800 */
[----:B------:R-:W1:Y:S01]  /*1270*/  F2F.F64.F32 R16, R6 ;  /* 0x0000000600107310 */ /* 0x000e620000201800 */
[C---:B0-----:R-:W-:Y:S02]  /*1280*/  DMUL R18, R8.reuse, R8 ;  /* 0x0000000808127228 */ /* 0x041fe40000000000 */
[----:B-1----:R-:W-:-:S06]  /*1290*/  DADD R8, -R8, R16 ;  /* 0x0000000008087229 */ /* 0x002fcc0000000110 */
[----:B------:R-:W-:Y:S02]  /*12a0*/  DFMA R18, R16, R16, -R18 ;  /* 0x000000101012722b */ /* 0x000fe40000000812 */
[----:B------:R-:W-:-:S06]  /*12b0*/  DADD R12, R8, R12 ;  /* 0x00000000080c7229 */ /* 0x000fcc000000000c */
[----:B------:R-:W-:Y:S01]  /*12c0*/  DADD R14, R18, R14 ;  /* 0x00000000120e7229 */ /* 0x000fe2000000000e */
[----:B------:R-:W-:Y:S10]  /*12d0*/  BRA `(.L_x_13) ;  /* 0x0000000800507947 */ /* 0x000ff40003800000 */
.L_x_12:
[----:B------:R-:W-:Y:S01]  /*12e0*/  VIADD R4, R24, 0x1 ;  /* 0x0000000118047836 */ /* 0x000fe20000000000 */
[----:B------:R-:W-:Y:S01]  /*12f0*/  CS2R R12, SRZ ;  /* 0x00000000000c7805 */ /* 0x000fe2000001ff00 */
[----:B------:R-:W-:Y:S01]  /*1300*/  IMAD.MOV.U32 R0, RZ, RZ, RZ ;  /* 0x000000ffff007224 */ /* 0x000fe200078e00ff */
[----:B------:R-:W-:Y:S02]  /*1310*/  CS2R R14, SRZ ;  /* 0x00000000000e7805 */ /* 0x000fe4000001ff00 */
[----:B------:R-:W-:-:S13]  /*1320*/  ISETP.GT.AND P0, PT, R4, R5, PT ;  /* 0x000000050400720c */ /* 0x000fda0003f04270 */
[----:B------:R-:W-:Y:S05]  /*1330*/  @P0 BRA `(.L_x_13) ;  /* 0x0000000800380947 */ /* 0x000fea0003800000 */
[----:B------:R-:W-:Y:S01]  /*1340*/  UIADD3 UR5, UPT, UPT, UR5, -0x1, URZ ;  /* 0xffffffff05057890 */ /* 0x000fe2000fffe0ff */
[----:B------:R-:W-:Y:S01]  /*1350*/  IMAD.MOV.U32 R0, RZ, RZ, RZ ;  /* 0x000000ffff007224 */ /* 0x000fe200078e00ff */
[----:B------:R-:W-:Y:S02]  /*1360*/  CS2R R14, SRZ ;  /* 0x00000000000e7805 */ /* 0x000fe4000001ff00 */
[----:B------:R-:W-:Y:S01]  /*1370*/  CS2R R12, SRZ ;  /* 0x00000000000c7805 */ /* 0x000fe2000001ff00 */
[----:B------:R-:W-:-:S09]  /*1380*/  UISETP.GE.U32.AND UP0, UPT, UR5, 0x7, UPT ;  /* 0x000000070500788c */ /* 0x000fd2000bf06070 */
[----:B------:R-:W-:Y:S05]  /*1390*/  BRA.U !UP0, `(.L_x_14) ;  /* 0x0000000508147547 */ /* 0x000fea000b800000 */
[----:B------:R-:W0:Y:S01]  /*13a0*/  LDC R7, c[0x0][0x398] ;  /* 0x0000e600ff077b82 */ /* 0x000e220000000800 */
[----:B------:R-:W-:Y:S01]  /*13b0*/  IMAD R4, R4, R3, R2 ;  /* 0x0000000304047224 */ /* 0x000fe200078e0202 */
[----:B------:R-:W-:Y:S01]  /*13c0*/  CS2R R14, SRZ ;  /* 0x00000000000e7805 */ /* 0x000fe2000001ff00 */
[----:B------:R-:W-:Y:S01]  /*13d0*/  IMAD.MOV.U32 R0, RZ, RZ, RZ ;  /* 0x000000ffff007224 */ /* 0x000fe200078e00ff */
[----:B------:R-:W-:-:S04]  /*13e0*/  UMOV UR5, UR6 ;  /* 0x0000000600057c82 */ /* 0x000fc80008000000 */
[----:B------:R-:W1:Y:S02]  /*13f0*/  LDC.64 R16, c[0x0][0x380] ;  /* 0x0000e000ff107b82 */ /* 0x000e640000000a00 */
.L_x_15:
[----:B-1----:R-:W-:-:S05]  /*1400*/  IMAD.WIDE R30, R4, 0x4, R16 ;  /* 0x00000004041e7825 */ /* 0x002fca00078e0210 */
[----:B------:R-:W2:Y:S01]  /*1410*/  LDG.E.CONSTANT R21, desc[UR10][R30.64] ;  /* 0x0000000a1e157981 */ /* 0x000ea2000c1e9900 */
[----:B0-----:R-:W-:-:S05]  /*1420*/  MOV R3, R7 ;  /* 0x0000000700037202 */ /* 0x001fca0000000f00 */
[----:B------:R-:W-:-:S05]  /*1430*/  IMAD.WIDE R26, R3, 0x4, R30 ;  /* 0x00000004031a7825 */ /* 0x000fca00078e021e */
[----:B------:R-:W3:Y:S01]  /*1440*/  LDG.E.CONSTANT R28, desc[UR10][R26.64] ;  /* 0x0000000a1a1c7981 */ /* 0x000ee2000c1e9900 */
[----:B------:R-:W-:-:S05]  /*1450*/  IMAD.WIDE R22, R3, 0x4, R26 ;  /* 0x0000000403167825 */ /* 0x000fca00078e021a */
[----:B------:R-:W4:Y:S01]  /*1460*/  LDG.E.CONSTANT R20, desc[UR10][R22.64] ;  /* 0x0000000a16147981 */ /* 0x000f22000c1e9900 */
[----:B------:R-:W-:-:S05]  /*1470*/  IMAD.WIDE R18, R3, 0x4, R22 ;  /* 0x0000000403127825 */ /* 0x000fca00078e0216 */
[----:B------:R0:W5:Y:S02]  /*1480*/  LDG.E.CONSTANT R25, desc[UR10][R18.64] ;  /* 0x0000000a12197981 */ /* 0x000164000c1e9900 */
[----:B0-----:R-:W-:-:S05]  /*1490*/  IMAD.WIDE R18, R3, 0x4, R18 ;  /* 0x0000000403127825 */ /* 0x001fca00078e0212 */
[----:B------:R-:W5:Y:S01]  /*14a0*/  LDG.E.CONSTANT R26, desc[UR10][R18.64] ;  /* 0x0000000a121a7981 */ /* 0x000f62000c1e9900 */
[----:B--2---:R-:W-:Y:S02]  /*14b0*/  FSETP.NAN.AND P6, PT, |R21|, |R21|, PT ;  /* 0x400000151500720b */ /* 0x004fe40003fc8200 */
[----:B---3--:R-:W-:-:S11]  /*14c0*/  FSETP.NAN.AND P5, PT, |R28|, |R28|, PT ;  /* 0x4000001c1c00720b */ /* 0x008fd60003fa8200 */
[----:B------:R-:W0:Y:S01]  /*14d0*/  @!P6 F2F.F64.F32 R8, R21 ;  /* 0x000000150008e310 */ /* 0x000e220000201800 */
[----:B----4-:R-:W-:Y:S01]  /*14e0*/  FSETP.NAN.AND P4, PT, |R20|, |R20|, PT ;  /* 0x400000141400720b */ /* 0x010fe20003f88200 */
[----:B0-----:R-:W-:Y:S02]  /*14f0*/  @!P6 DADD R12, R12, R8 ;  /* 0x000000000c0ce229 */ /* 0x001fe40000000008 */
[----:B------:R-:W-:-:S04]  /*1500*/  @!P6 DFMA R14, R8, R8, R14 ;  /* 0x00000008080ee22b */ /* 0x000fc8000000000e */
[----:B------:R-:W0:Y:S02]  /*1510*/  @!P5 F2F.F64.F32 R8, R28 ;  /* 0x0000001c0008d310 */ /* 0x000e240000201800 */
[----:B0-----:R-:W-:Y:S02]  /*1520*/  @!P5 DADD R12, R12, R8 ;  /* 0x000000000c0cd229 */ /* 0x001fe40000000008 */
[----:B------:R-:W-:-:S04]  /*1530*/  @!P5 DFMA R14, R8, R8, R14 ;  /* 0x00000008080ed22b */ /* 0x000fc8000000000e */
[----:B------:R0:W1:Y:S02]  /*1540*/  @!P4 F2F.F64.F32 R8, R20 ;  /* 0x000000140008c310 */ /* 0x0000640000201800 */
[----:B0-----:R-:W-:-:S05]  /*1550*/  IMAD.WIDE R20, R3, 0x4, R18 ;  /* 0x0000000403147825 */ /* 0x001fca00078e0212 */
[----:B------:R-:W2:Y:S01]  /*1560*/  LDG.E.CONSTANT R27, desc[UR10][R20.64] ;  /* 0x0000000a141b7981 */ /* 0x000ea2000c1e9900 */
[C---:B------:R-:W-:Y:S01]  /*1570*/  IMAD.WIDE R22, R3.reuse, 0x4, R20 ;  /* 0x0000000403167825 */ /* 0x040fe200078e0214 */
[----:B-1----:R-:W-:Y:S02]  /*1580*/  @!P4 DADD R12, R12, R8 ;  /* 0x000000000c0cc229 */ /* 0x002fe40000000008 */
[----:B------:R-:W-:Y:S02]  /*1590*/  @!P4 DFMA R14, R8, R8, R14 ;  /* 0x00000008080ec22b */ /* 0x000fe4000000000e */
[----:B------:R-:W3:Y:S01]  /*15a0*/  LDG.E.CONSTANT R28, desc[UR10][R22.64] ;  /* 0x0000000a161c7981 */ /* 0x000ee2000c1e9900 */
[----:B------:R-:W-:-:S06]  /*15b0*/  IMAD.WIDE R8, R3, 0x4, R22 ;  /* 0x0000000403087825 */ /* 0x000fcc00078e0216 */
[----:B------:R-:W4:Y:S01]  /*15c0*/  LDG.E.CONSTANT R8, desc[UR10][R8.64] ;  /* 0x0000000a08087981 */ /* 0x000f22000c1e9900 */
[----:B-----5:R-:W-:Y:S02]  /*15d0*/  FSETP.NAN.AND P3, PT, |R25|, |R25|, PT ;  /* 0x400000191900720b */ /* 0x020fe40003f68200 */
[----:B------:R-:W-:-:S11]  /*15e0*/  FSETP.NAN.AND P2, PT, |R26|, |R26|, PT ;  /* 0x4000001a1a00720b */ /* 0x000fd60003f48200 */
[----:B------:R-:W0:Y:S01]  /*15f0*/  @!P3 F2F.F64.F32 R18, R25 ;  /* 0x000000190012b310 */ /* 0x000e220000201800 */
[----:B------:R-:W-:Y:S01]  /*1600*/  @P6 VIADD R0, R0, 0x1 ;  /* 0x0000000100006836 */ /* 0x000fe20000000000 */
[----:B0-----:R-:W-:Y:S02]  /*1610*/  @!P3 DADD R12, R12, R18 ;  /* 0x000000000c0cb229 */ /* 0x001fe40000000012 */
[----:B------:R-:W-:-:S04]  /*1620*/  @!P3 DFMA R14, R18, R18, R14 ;  /* 0x00000012120eb22b */ /* 0x000fc8000000000e */
[----:B------:R-:W0:Y:S01]  /*1630*/  @!P2 F2F.F64.F32 R18, R26 ;  /* 0x0000001a0012a310 */ /* 0x000e220000201800 */
[----:B------:R-:W-:-:S04]  /*1640*/  @P5 VIADD R0, R0, 0x1 ;  /* 0x0000000100005836 */ /* 0x000fc80000000000 */
[----:B------:R-:W-:Y:S01]  /*1650*/  @P4 VIADD R0, R0, 0x1 ;  /* 0x0000000100004836 */ /* 0x000fe20000000000 */
[----:B0-----:R-:W-:Y:S02]  /*1660*/  @!P2 DADD R12, R12, R18 ;  /* 0x000000000c0ca229 */ /* 0x001fe40000000012 */
[----:B------:R-:W-:Y:S01]  /*1670*/  @!P2 DFMA R14, R18, R18, R14 ;  /* 0x00000012120ea22b */ /* 0x000fe2000000000e */
[----:B------:R-:W-:Y:S01]  /*1680*/  @P3 VIADD R0, R0, 0x1 ;  /* 0x0000000100003836 */ /* 0x000fe20000000000 */
[----:B------:R-:W-:-:S04]  /*1690*/  UIADD3 UR5, UPT, UPT, UR5, 0x8, URZ ;  /* 0x0000000805057890 */ /* 0x000fc8000fffe0ff */
[----:B------:R-:W-:Y:S01]  /*16a0*/  @P2 IADD3 R0, PT, PT, R0, 0x1, RZ ;  /* 0x0000000100002810 */ /* 0x000fe20007ffe0ff */
[----:B------:R-:W-:Y:S01]  /*16b0*/  UISETP.NE.AND UP0, UPT, UR5, URZ, UPT ;  /* 0x000000ff0500728c */ /* 0x000fe2000bf05270 */
[----:B------:R-:W-:Y:S02]  /*16c0*/  VIADD R24, R24, 0x8 ;  /* 0x0000000818187836 */ /* 0x000fe40000000000 */
[----:B------:R-:W-:Y:S01]  /*16d0*/  IMAD R4, R3, 0x8, R4 ;  /* 0x0000000803047824 */ /* 0x000fe200078e0204 */
[----:B--2---:R-:W-:Y:S02]  /*16e0*/  FSETP.NAN.AND P1, PT, |R27|, |R27|, PT ;  /* 0x4000001b1b00720b */ /* 0x004fe40003f28200 */
[----:B---3--:R-:W-:-:S11]  /*16f0*/  FSETP.NAN.AND P0, PT, |R28|, |R28|, PT ;  /* 0x4000001c1c00720b */ /* 0x008fd60003f08200 */
[----:B------:R-:W0:Y:S01]  /*1700*/  @!P1 F2F.F64.F32 R20, R27 ;  /* 0x0000001b00149310 */ /* 0x000e220000201800 */
[----:B----4-:R-:W-:-:S07]  /*1710*/  FSETP.NAN.AND P6, PT, |R8|, |R8|, PT ;  /* 0x400000080800720b */ /* 0x010fce0003fc8200 */
[----:B------:R-:W1:Y:S01]  /*1720*/  @!P0 F2F.F64.F32 R18, R28 ;  /* 0x0000001c00128310 */ /* 0x000e620000201800 */
[----:B0-----:R-:W-:-:S07]  /*1730*/  @!P1 DADD R12, R12, R20 ;  /* 0x000000000c0c9229 */ /* 0x001fce0000000014 */
[----:B------:R-:W0:Y:S01]  /*1740*/  @!P6 F2F.F64.F32 R8, R8 ;  /* 0x000000080008e310 */ /* 0x000e220000201800 */
[----:B------:R-:W-:Y:S01]  /*1750*/  @!P1 DFMA R14, R20, R20, R14 ;  /* 0x00000014140e922b */ /* 0x000fe2000000000e */
[----:B------:R-:W-:Y:S01]  /*1760*/  @P1 VIADD R0, R0, 0x1 ;  /* 0x0000000100001836 */ /* 0x000fe20000000000 */
[----:B-1----:R-:W-:-:S06]  /*1770*/  @!P0 DADD R12, R12, R18 ;  /* 0x000000000c0c8229 */ /* 0x002fcc0000000012 */
[----:B------:R-:W-:Y:S01]  /*1780*/  @!P0 DFMA R14, R18, R18, R14 ;  /* 0x00000012120e822b */ /* 0x000fe2000000000e */
[----:B------:R-:W-:Y:S01]  /*1790*/  @P0 VIADD R0, R0, 0x1 ;  /* 0x0000000100000836 */ /* 0x000fe20000000000 */
[----:B0-----:R-:W-:-:S06]  /*17a0*/  @!P6 DADD R12, R12, R8 ;  /* 0x000000000c0ce229 */ /* 0x001fcc0000000008 */
[----:B------:R-:W-:Y:S01]  /*17b0*/  @!P6 DFMA R14, R8, R8, R14 ;  /* 0x00000008080ee22b */ /* 0x000fe2000000000e */
[----:B------:R-:W-:Y:S01]  /*17c0*/  @P6 IADD3 R0, PT, PT, R0, 0x1, RZ ;  /* 0x0000000100006810 */ /* 0x000fe20007ffe0ff */
[----:B------:R-:W-:Y:S09]  /*17d0*/  BRA.U UP0, `(.L_x_15) ;  /* 0xfffffffd00087547 */ /* 0x000ff2000b83ffff */
[----:B------:R-:W-:-:S07]  /*17e0*/  VIADD R4, R24, 0x1 ;  /* 0x0000000118047836 */ /* 0x000fce0000000000 */
.L_x_14:
[----:B------:R-:W-:-:S09]  /*17f0*/  UISETP.NE.AND UP0, UPT, UR4, URZ, UPT ;  /* 0x000000ff0400728c */ /* 0x000fd2000bf05270 */
[----:B------:R-:W-:Y:S05]  /*1800*/  BRA.U !UP0, `(.L_x_13) ;  /* 0x0000000508047547 */ /* 0x000fea000b800000 */
[----:B------:R-:W0:Y:S01]  /*1810*/  LDCU UR5, c[0x0][0x390] ;  /* 0x00007200ff0577ac */ /* 0x000e220008000800 */
[----:B------:R-:W-:-:S04]  /*1820*/  UIADD3 UR7, UPT, UPT, UR4, -0x1, URZ ;  /* 0xffffffff04077890 */ /* 0x000fc8000fffe0ff */
[----:B------:R-:W-:Y:S02]  /*1830*/  UISETP.GE.U32.AND UP0, UPT, UR7, 0x3, UPT ;  /* 0x000000030700788c */ /* 0x000fe4000bf06070 */
[----:B0-----:R-:W-:-:S07]  /*1840*/  ULOP3.LUT UP1, UR8, UR5, 0x3, URZ, 0xc0, !UPT ;  /* 0x0000000305087892 */ /* 0x001fce000f82c0ff */
[----:B------:R-:W-:Y:S05]  /*1850*/  BRA.U !UP0, `(.L_x_16) ;  /* 0x0000000108787547 */ /* 0x000fea000b800000 */
[----:B------:R-:W-:-:S04]  /*1860*/  IMAD R9, R4, R3, R2 ;  /* 0x0000000304097224 */ /* 0x000fc800078e0202 */
[----:B------:R-:W-:-:S05]  /*1870*/  IMAD.WIDE R8, R9, 0x4, R16 ;  /* 0x0000000409087825 */ /* 0x000fca00078e0210 */
[----:B------:R-:W2:Y:S01]  /*1880*/  LDG.E.CONSTANT R7, desc[UR10][R8.64] ;  /* 0x0000000a08077981 */ /* 0x000ea2000c1e9900 */
[----:B------:R-:W-:-:S05]  /*1890*/  IMAD.WIDE R26, R3, 0x4, R8 ;  /* 0x00000004031a7825 */ /* 0x000fca00078e0208 */
[----:B------:R-:W3:Y:S01]  /*18a0*/  LDG.E.CONSTANT R18, desc[UR10][R26.64] ;  /* 0x0000000a1a127981 */ /* 0x000ee2000c1e9900 */
[----:B------:R-:W-:-:S05]  /*18b0*/  IMAD.WIDE R22, R3, 0x4, R26 ;  /* 0x0000000403167825 */ /* 0x000fca00078e021a */
[----:B------:R-:W4:Y:S01]  /*18c0*/  LDG.E.CONSTANT R28, desc[UR10][R22.64] ;  /* 0x0000000a161c7981 */ /* 0x000f22000c1e9900 */
[----:B------:R-:W-:-:S06]  /*18d0*/  IMAD.WIDE R24, R3, 0x4, R22 ;  /* 0x0000000403187825 */ /* 0x000fcc00078e0216 */
[----:B------:R-:W5:Y:S01]  /*18e0*/  LDG.E.CONSTANT R24, desc[UR10][R24.64] ;  /* 0x0000000a18187981 */ /* 0x000f62000c1e9900 */
[----:B------:R-:W-:Y:S02]  /*18f0*/  IADD3 R4, PT, PT, R4, 0x4, RZ ;  /* 0x0000000404047810 */ /* 0x000fe40007ffe0ff */
[----:B--2---:R-:W-:Y:S02]  /*1900*/  FSETP.NAN.AND P0, PT, |R7|, |R7|, PT ;  /* 0x400000070700720b */ /* 0x004fe40003f08200 */
[----:B---3--:R-:W-:Y:S02]  /*1910*/  FSETP.NAN.AND P1, PT, |R18|, |R18|, PT ;  /* 0x400000121200720b */ /* 0x008fe40003f28200 */
[----:B----4-:R-:W-:-:S09]  /*1920*/  FSETP.NAN.AND P2, PT, |R28|, |R28|, PT ;  /* 0x4000001c1c00720b */ /* 0x010fd20003f48200 */
[----:B------:R-:W0:Y:S01]  /*1930*/  @!P0 F2F.F64.F32 R20, R7 ;  /* 0x0000000700148310 */ /* 0x000e220000201800 */
[----:B------:R-:W-:Y:S01]  /*1940*/  @P0 VIADD R0, R0, 0x1 ;  /* 0x0000000100000836 */ /* 0x000fe20000000000 */
[----:B-----5:R-:W-:-:S03]  /*1950*/  FSETP.NAN.AND P3, PT, |R24|, |R24|, PT ;  /* 0x400000181800720b */ /* 0x020fc60003f68200 */
[----:B------:R-:W-:-:S03]  /*1960*/  @P1 VIADD R0, R0, 0x1 ;  /* 0x0000000100001836 */ /* 0x000fc60000000000 */
[----:B------:R-:W1:Y:S01]  /*1970*/  @!P1 F2F.F64.F32 R18, R18 ;  /* 0x0000001200129310 */ /* 0x000e620000201800 */
[----:B------:R-:W-:Y:S01]  /*1980*/  @P2 VIADD R0, R0, 0x1 ;  /* 0x0000000100002836 */ /* 0x000fe20000000000 */
[----:B0-----:R-:W-:-:S06]  /*1990*/  @!P0 DADD R12, R12, R20 ;  /* 0x000000000c0c8229 */ /* 0x001fcc0000000014 */
        /* <DEDUP_REMOVED lines=10> */
.L_x_16:
[----:B------:R-:W-:Y:S05]  /*1a40*/  BRA.U !UP1, `(.L_x_13) ;  /* 0x0000000109747547 */ /* 0x000fea000b800000 */
[----:B------:R-:W-:Y:S02]  /*1a50*/  UISETP.NE.AND UP0, UPT, UR8, 0x1, UPT ;  /* 0x000000010800788c */ /* 0x000fe4000bf05270 */
[----:B------:R-:W-:-:S04]  /*1a60*/  ULOP3.LUT UR5, UR5, 0x1, URZ, 0xc0, !UPT ;  /* 0x0000000105057892 */ /* 0x000fc8000f8ec0ff */
[----:B------:R-:W-:-:S03]  /*1a70*/  UISETP.NE.U32.AND UP1, UPT, UR5, 0x1, UPT ;  /* 0x000000010500788c */ /* 0x000fc6000bf25070 */
[----:B------:R-:W-:Y:S08]  /*1a80*/  BRA.U !UP0, `(.L_x_17) ;  /* 0x0000000108407547 */ /* 0x000ff0000b800000 */
[----:B------:R-:W-:-:S04]  /*1a90*/  IMAD R23, R4, R3, R2 ;  /* 0x0000000304177224 */ /* 0x000fc800078e0202 */
[----:B------:R-:W-:-:S05]  /*1aa0*/  IMAD.WIDE R22, R23, 0x4, R16 ;  /* 0x0000000417167825 */ /* 0x000fca00078e0210 */
[----:B------:R-:W2:Y:S01]  /*1ab0*/  LDG.E.CONSTANT R8, desc[UR10][R22.64] ;  /* 0x0000000a16087981 */ /* 0x000ea2000c1e9900 */
[----:B------:R-:W-:-:S06]  /*1ac0*/  IMAD.WIDE R18, R3, 0x4, R22 ;  /* 0x0000000403127825 */ /* 0x000fcc00078e0216 */
[----:B------:R-:W3:Y:S01]  /*1ad0*/  LDG.E.CONSTANT R18, desc[UR10][R18.64] ;  /* 0x0000000a12127981 */ /* 0x000ee2000c1e9900 */
[----:B------:R-:W-:Y:S01]  /*1ae0*/  VIADD R4, R4, 0x2 ;  /* 0x0000000204047836 */ /* 0x000fe20000000000 */
[----:B--2---:R-:W-:Y:S02]  /*1af0*/  FSETP.NAN.AND P0, PT, |R8|, |R8|, PT ;  /* 0x400000080800720b */ /* 0x004fe40003f08200 */
[----:B---3--:R-:W-:-:S11]  /*1b00*/  FSETP.NAN.AND P1, PT, |R18|, |R18|, PT ;  /* 0x400000121200720b */ /* 0x008fd60003f28200 */
[----:B------:R-:W0:Y:S01]  /*1b10*/  @!P0 F2F.F64.F32 R8, R8 ;  /* 0x0000000800088310 */ /* 0x000e220000201800 */
[----:B------:R-:W-:-:S04]  /*1b20*/  @P0 VIADD R0, R0, 0x1 ;  /* 0x0000000100000836 */ /* 0x000fc80000000000 */
[----:B------:R-:W-:-:S03]  /*1b30*/  @P1 VIADD R0, R0, 0x1 ;  /* 0x0000000100001836 */ /* 0x000fc60000000000 */
[----:B------:R-:W1:Y:S01]  /*1b40*/  @!P1 F2F.F64.F32 R20, R18 ;  /* 0x0000001200149310 */ /* 0x000e620000201800 */
[----:B0-----:R-:W-:Y:S02]  /*1b50*/  @!P0 DADD R12, R12, R8 ;  /* 0x000000000c0c8229 */ /* 0x001fe40000000008 */
[----:B------:R-:W-:-:S06]  /*1b60*/  @!P0 DFMA R14, R8, R8, R14 ;  /* 0x00000008080e822b */ /* 0x000fcc000000000e */
[----:B-1----:R-:W-:Y:S02]  /*1b70*/  @!P1 DADD R12, R12, R20 ;  /* 0x000000000c0c9229 */ /* 0x002fe40000000014 */
[----:B------:R-:W-:-:S11]  /*1b80*/  @!P1 DFMA R14, R20, R20, R14 ;  /* 0x00000014140e922b */ /* 0x000fd6000000000e */
.L_x_17:
[----:B------:R-:W-:Y:S05]  /*1b90*/  BRA.U UP1, `(.L_x_13) ;  /* 0x0000000101207547 */ /* 0x000fea000b800000 */
[----:B------:R-:W-:-:S04]  /*1ba0*/  IMAD R3, R4, R3, R2 ;  /* 0x0000000304037224 */ /* 0x000fc800078e0202 */
[----:B------:R-:W-:-:S06]  /*1bb0*/  IMAD.WIDE R16, R3, 0x4, R16 ;  /* 0x0000000403107825 */ /* 0x000fcc00078e0210 */
[----:B------:R-:W2:Y:S02]  /*1bc0*/  LDG.E.CONSTANT R16, desc[UR10][R16.64] ;  /* 0x0000000a10107981 */ /* 0x000ea4000c1e9900 */
[----:B--2---:R-:W-:-:S13]  /*1bd0*/  FSETP.NAN.AND P0, PT, |R16|, |R16|, PT ;  /* 0x400000101000720b */ /* 0x004fda0003f08200 */
[----:B------:R-:W0:Y:S01]  /*1be0*/  @!P0 F2F.F64.F32 R8, R16 ;  /* 0x0000001000088310 */ /* 0x000e220000201800 */
[----:B------:R-:W-:Y:S01]  /*1bf0*/  @P0 IADD3 R0, PT, PT, R0, 0x1, RZ ;  /* 0x0000000100000810 */ /* 0x000fe20007ffe0ff */
[----:B0-----:R-:W-:Y:S02]  /*1c00*/  @!P0 DADD R12, R12, R8 ;  /* 0x000000000c0c8229 */ /* 0x001fe40000000008 */
[----:B------:R-:W-:-:S11]  /*1c10*/  @!P0 DFMA R14, R8, R8, R14 ;  /* 0x00000008080e822b */ /* 0x000fd6000000000e */
.L_x_13:
[----:B------:R-:W-:-:S13]  /*1c20*/  ISETP.NE.AND P0, PT, R0, RZ, PT ;  /* 0x000000ff0000720c */ /* 0x000fda0003f05270 */
        /* <DEDUP_REMOVED lines=9> */
[----:B------:R-:W-:Y:S02]  /*1cc0*/  VIADD R18, R17, 0xfcb00000 ;  /* 0xfcb0000011127836 */ /* 0x000fe40000000000 */
[----:B------:R-:W-:Y:S02]  /*1cd0*/  IMAD.MOV.U32 R26, RZ, RZ, 0x0 ;  /* 0x00000000ff1a7424 */ /* 0x000fe400078e00ff */
[----:B------:R-:W-:Y:S01]  /*1ce0*/  IMAD.MOV.U32 R27, RZ, RZ, 0x3fd80000 ;  /* 0x3fd80000ff1b7424 */ /* 0x000fe200078e00ff */
[----:B------:R-:W-:Y:S01]  /*1cf0*/  ISETP.GE.U32.AND P0, PT, R18, 0x7ca00000, PT ;  /* 0x7ca000001200780c */ /* 0x000fe20003f06070 */
[----:B0-----:R-:W-:-:S08]  /*1d00*/  DMUL R20, R18, R18 ;  /* 0x0000001212147228 */ /* 0x001fd00000000000 */
[----:B------:R-:W-:-:S08]  /*1d10*/  DFMA R20, R16, -R20, 1 ;  /* 0x3ff000001014742b */ /* 0x000fd00000000814 */
[----:B------:R-:W-:Y:S02]  /*1d20*/  DFMA R26, R20, R26, 0.5 ;  /* 0x3fe00000141a742b */ /* 0x000fe4000000001a */
[----:B------:R-:W-:-:S08]  /*1d30*/  DMUL R20, R18, R20 ;  /* 0x0000001412147228 */ /* 0x000fd00000000000 */
[----:B------:R-:W-:-:S08]  /*1d40*/  DFMA R26, R26, R20, R18 ;  /* 0x000000141a1a722b */ /* 0x000fd00000000012 */
[----:B------:R-:W-:Y:S02]  /*1d50*/  DMUL R20, R16, R26 ;  /* 0x0000001a10147228 */ /* 0x000fe40000000000 */
[----:B------:R-:W-:Y:S01]  /*1d60*/  VIADD R25, R27, 0xfff00000 ;  /* 0xfff000001b197836 */ /* 0x000fe20000000000 */
[----:B------:R-:W-:-:S05]  /*1d70*/  MOV R24, R26 ;  /* 0x0000001a00187202 */ /* 0x000fca0000000f00 */
[----:B------:R-:W-:-:S08]  /*1d80*/  DFMA R22, R20, -R20, R16 ;  /* 0x800000141416722b */ /* 0x000fd00000000010 */
[----:B------:R-:W-:Y:S01]  /*1d90*/  DFMA R30, R22, R24, R20 ;  /* 0x00000018161e722b */ /* 0x000fe20000000014 */
[----:B------:R-:W-:Y:S10]  /*1da0*/  @!P0 BRA `(.L_x_19) ;  /* 0x0000000000108947 */ /* 0x000ff40003800000 */
[----:B------:R-:W-:Y:S01]  /*1db0*/  IMAD.MOV.U32 R4, RZ, RZ, R26 ;  /* 0x000000ffff047224 */ /* 0x000fe200078e001a */
[----:B------:R-:W-:Y:S01]  /*1dc0*/  MOV R24, 0x1df0 ;  /* 0x00001df000187802 */ /* 0x000fe20000000f00 */
[----:B------:R-:W-:-:S07]  /*1dd0*/  IMAD.MOV.U32 R19, RZ, RZ, R25 ;  /* 0x000000ffff137224 */ /* 0x000fce00078e0019 */
[----:B------:R-:W-:Y:S05]  /*1de0*/  CALL.REL.NOINC `($__internal_2_$__cuda_sm20_dsqrt_rn_f64_mediumpath_v1) ;  /* 0x0000000800907944 */ /* 0x000fea0003c00000 */
.L_x_19:
[----:B------:R-:W0:Y:S01]  /*1df0*/  LDCU UR5, c[0x0][0x394] ;  /* 0x00007280ff0577ac */ /* 0x000e220008000800 */
[----:B------:R-:W-:Y:S08]  /*1e00*/  F2F.F64.F32 R6, R6 ;  /* 0x0000000600067310 */ /* 0x000ff00000201800 */
[----:B0-----:R-:W0:Y:S02]  /*1e10*/  F2F.F64.F32 R16, UR5 ;  /* 0x0000000500107d10 */ /* 0x001e240008201800 */
[----:B0-----:R-:W-:Y:S01]  /*1e20*/  DMUL R30, R16, R30 ;  /* 0x0000001e101e7228 */ /* 0x001fe20000000000 */
[----:B------:R-:W-:-:S05]  /*1e30*/  IMAD.MOV.U32 R16, RZ, RZ, 0x1 ;  /* 0x00000001ff107424 */ /* 0x000fca00078e00ff */
[----:B------:R-:W0:Y:S02]  /*1e40*/  MUFU.RCP64H R17, R31 ;  /* 0x0000001f00117308 */ /* 0x000e240000001800 */
[----:B0-----:R-:W-:-:S08]  /*1e50*/  DFMA R18, -R30, R16, 1 ;  /* 0x3ff000001e12742b */ /* 0x001fd00000000110 */
[----:B------:R-:W-:-:S08]  /*1e60*/  DFMA R18, R18, R18, R18 ;  /* 0x000000121212722b */ /* 0x000fd00000000012 */
[----:B------:R-:W-:Y:S02]  /*1e70*/  DFMA R16, R16, R18, R16 ;  /* 0x000000121010722b */ /* 0x000fe40000000010 */
[----:B------:R-:W-:-:S06]  /*1e80*/  DADD R18, -R8, R6 ;  /* 0x0000000008127229 */ /* 0x000fcc0000000106 */
[----:B------:R-:W-:-:S04]  /*1e90*/  DFMA R20, -R30, R16, 1 ;  /* 0x3ff000001e14742b */ /* 0x000fc80000000110 */
[----:B------:R-:W-:-:S04]  /*1ea0*/  FSETP.GEU.AND P1, PT, |R19|, 6.5827683646048100446e-37, PT ;  /* 0x036000001300780b */ /* 0x000fc80003f2e200 */
[----:B------:R-:W-:-:S08]  /*1eb0*/  DFMA R20, R16, R20, R16 ;  /* 0x000000141014722b */ /* 0x000fd00000000010 */
[----:B------:R-:W-:-:S08]  /*1ec0*/  DMUL R8, R18, R20 ;  /* 0x0000001412087228 */ /* 0x000fd00000000000 */
[----:B------:R-:W-:-:S08]  /*1ed0*/  DFMA R16, -R30, R8, R18 ;  /* 0x000000081e10722b */ /* 0x000fd00000000112 */
[----:B------:R-:W-:-:S10]  /*1ee0*/  DFMA R8, R20, R16, R8 ;  /* 0x000000101408722b */ /* 0x000fd40000000008 */
[----:B------:R-:W-:-:S05]  /*1ef0*/  FFMA R3, RZ, R31, R9 ;  /* 0x0000001fff037223 */ /* 0x000fca0000000009 */
[----:B------:R-:W-:-:S13]  /*1f00*/  FSETP.GT.AND P0, PT, |R3|, 1.469367938527859385e-39, PT ;  /* 0x001000000300780b */ /* 0x000fda0003f04200 */
[----:B------:R-:W-:Y:S05]  /*1f10*/  @P0 BRA P1, `(.L_x_20) ;  /* 0x0000000000100947 */ /* 0x000fea0000800000 */
[----:B------:R-:W-:Y:S01]  /*1f20*/  IMAD.MOV.U32 R8, RZ, RZ, R30 ;  /* 0x000000ffff087224 */ /* 0x000fe200078e001e */
[----:B------:R-:W-:Y:S02]  /*1f30*/  MOV R9, R31 ;  /* 0x0000001f00097202 */ /* 0x000fe40000000f00 */
[----:B------:R-:W-:-:S07]  /*1f40*/  MOV R4, 0x1f60 ;  /* 0x00001f6000047802 */ /* 0x000fce0000000f00 */
[----:B------:R-:W-:Y:S05]  /*1f50*/  CALL.REL.NOINC `($__internal_1_$__cuda_sm20_div_rn_f64_full) ;  /* 0x0000000000bc7944 */ /* 0x000fea0003c00000 */
.L_x_20:
[----:B------:R-:W0:Y:S01]  /*1f60*/  LDC.64 R6, c[0x0][0x3a0] ;  /* 0x0000e800ff067b82 */ /* 0x000e220000000a00 */
[----:B------:R-:W1:Y:S01]  /*1f70*/  F2F.F32.F64 R9, R8 ;  /* 0x0000000800097310 */ /* 0x000e620000301000 */
[----:B0-----:R-:W-:-:S05]  /*1f80*/  IMAD.WIDE.U32 R6, R29, 0x4, R6 ;  /* 0x000000041d067825 */ /* 0x001fca00078e0006 */
[----:B-1----:R0:W-:Y:S02]  /*1f90*/  STG.E desc[UR10][R6.64], R9 ;  /* 0x0000000906007986 */ /* 0x0021e4000c10190a */
.L_x_18:
[----:B------:R-:W1:Y:S01]  /*1fa0*/  LDCU UR5, c[0x0][0x39c] ;  /* 0x00007380ff0577ac */ /* 0x000e620008000800 */
[----:B------:R-:W-:-:S05]  /*1fb0*/  VIADD R5, R5, 0x1 ;  /* 0x0000000105057836 */ /* 0x000fca0000000000 */
[----:B-1----:R-:W-:-:S13]  /*1fc0*/  ISETP.GE.AND P0, PT, R5, UR5, PT ;  /* 0x0000000505007c0c */ /* 0x002fda000bf06270 */
[----:B------:R-:W-:Y:S05]  /*1fd0*/  @!P0 BRA `(.L_x_21) ;  /* 0xfffffff000688947 */ /* 0x000fea000383ffff */
[----:B------:R-:W-:Y:S05]  /*1fe0*/  EXIT ;  /* 0x000000000000794d */ /* 0x000fea0003800000 */
        .weak           $__internal_0_$__cuda_sm20_dblrcp_rn_slowpath_v3
        .type           $__internal_0_$__cuda_sm20_dblrcp_rn_slowpath_v3,@function
        .size           $__internal_0_$__cuda_sm20_dblrcp_rn_slowpath_v3,($__internal_1_$__cuda_sm20_div_rn_f64_full - $__internal_0_$__cuda_sm20_dblrcp_rn_slowpath_v3)
$__internal_0_$__cuda_sm20_dblrcp_rn_slowpath_v3:
[----:B------:R-:W-:-:S14]  /*1ff0*/  DSETP.GTU.AND P0, PT, |R6|, +INF , PT ;  /* 0x7ff000000600742a */ /* 0x000fdc0003f0c200 */
[----:B------:R-:W-:Y:S05]  /*2000*/  @P0 BRA `(.L_x_22) ;  /* 0x00000000007c0947 */ /* 0x000fea0003800000 */
[----:B------:R-:W-:-:S05]  /*2010*/  LOP3.LUT R3, R7, 0x7fffffff, RZ, 0xc0, !PT ;  /* 0x7fffffff07037812 */ /* 0x000fca00078ec0ff */
[----:B------:R-:W-:-:S05]  /*2020*/  VIADD R4, R3, 0xffffffff ;  /* 0xffffffff03047836 */ /* 0x000fca0000000000 */
[----:B------:R-:W-:-:S13]  /*2030*/  ISETP.GE.U32.AND P0, PT, R4, 0x7fefffff, PT ;  /* 0x7fefffff0400780c */ /* 0x000fda0003f06070 */
[----:B------:R-:W-:Y:S01]  /*2040*/  @P0 LOP3.LUT R11, R7, 0x7ff00000, RZ, 0x3c, !PT ;  /* 0x7ff00000070b0812 */ /* 0x000fe200078e3cff */
[----:B------:R-:W-:Y:S01]  /*2050*/  @P0 IMAD.MOV.U32 R10, RZ, RZ, RZ ;  /* 0x000000ffff0a0224 */ /* 0x000fe200078e00ff */
[----:B------:R-:W-:Y:S06]  /*2060*/  @P0 BRA `(.L_x_23) ;  /* 0x00000000006c0947 */ /* 0x000fec0003800000 */
[----:B------:R-:W-:-:S13]  /*2070*/  ISETP.GE.U32.AND P0, PT, R3, 0x1000001, PT ;  /* 0x010000010300780c */ /* 0x000fda0003f06070 */
[----:B------:R-:W-:Y:S05]  /*2080*/  @!P0 BRA `(.L_x_24) ;  /* 0x0000000000348947 */ /* 0x000fea0003800000 */
[----:B------:R-:W-:Y:S01]  /*2090*/  VIADD R11, R7, 0xc0200000 ;  /* 0xc0200000070b7836 */ /* 0x000fe20000000000 */
[----:B------:R-:W-:-:S03]  /*20a0*/  MOV R10, R6 ;  /* 0x00000006000a7202 */ /* 0x000fc60000000f00 */
[----:B------:R-:W0:Y:S03]  /*20b0*/  MUFU.RCP64H R13, R11 ;  /* 0x0000000b000d7308 */ /* 0x000e260000001800 */
[----:B0-----:R-:W-:-:S08]  /*20c0*/  DFMA R14, -R10, R12, 1 ;  /* 0x3ff000000a0e742b */ /* 0x001fd0000000010c */
[----:B------:R-:W-:-:S08]  /*20d0*/  DFMA R14, R14, R14, R14 ;  /* 0x0000000e0e0e722b */ /* 0x000fd0000000000e */
[----:B------:R-:W-:-:S08]  /*20e0*/  DFMA R14, R12, R14, R12 ;  /* 0x0000000e0c0e722b */ /* 0x000fd0000000000c */
[----:B------:R-:W-:-:S08]  /*20f0*/  DFMA R12, -R10, R14, 1 ;  /* 0x3ff000000a0c742b */ /* 0x000fd0000000010e */
[----:B------:R-:W-:-:S08]  /*2100*/  DFMA R12, R14, R12, R14 ;  /* 0x0000000c0e0c722b */ /* 0x000fd0000000000e */
[----:B------:R-:W-:-:S08]  /*2110*/  DMUL R12, R12, 2.2250738585072013831e-308 ;  /* 0x001000000c0c7828 */ /* 0x000fd00000000000 */
[----:B------:R-:W-:-:S08]  /*2120*/  DFMA R6, -R6, R12, 1 ;  /* 0x3ff000000606742b */ /* 0x000fd0000000010c */
[----:B------:R-:W-:-:S08]  /*2130*/  DFMA R6, R6, R6, R6 ;  /* 0x000000060606722b */ /* 0x000fd00000000006 */
[----:B------:R-:W-:Y:S01]  /*2140*/  DFMA R10, R12, R6, R12 ;  /* 0x000000060c0a722b */ /* 0x000fe2000000000c */
[----:B------:R-:W-:Y:S10]  /*2150*/  BRA `(.L_x_23) ;  /* 0x0000000000307947 */ /* 0x000ff40003800000 */
.L_x_24:
[----:B------:R-:W-:Y:S01]  /*2160*/  DMUL R6, R6, 8.11296384146066816958e+31 ;  /* 0x4690000006067828 */ /* 0x000fe20000000000 */
[----:B------:R-:W-:-:S05]  /*2170*/  IMAD.MOV.U32 R10, RZ, RZ, R12 ;  /* 0x000000ffff0a7224 */ /* 0x000fca00078e000c */
[----:B------:R-:W0:Y:S02]  /*2180*/  MUFU.RCP64H R11, R7 ;  /* 0x00000007000b7308 */ /* 0x000e240000001800 */
[----:B0-----:R-:W-:-:S08]  /*2190*/  DFMA R12, -R6, R10, 1 ;  /* 0x3ff00000060c742b */ /* 0x001fd0000000010a */
[----:B------:R-:W-:-:S08]  /*21a0*/  DFMA R12, R12, R12, R12 ;  /* 0x0000000c0c0c722b */ /* 0x000fd0000000000c */
[----:B------:R-:W-:-:S08]  /*21b0*/  DFMA R12, R10, R12, R10 ;  /* 0x0000000c0a0c722b */ /* 0x000fd0000000000a */
[----:B------:R-:W-:-:S08]  /*21c0*/  DFMA R10, -R6, R12, 1 ;  /* 0x3ff00000060a742b */ /* 0x000fd0000000010c */
[----:B------:R-:W-:-:S08]  /*21d0*/  DFMA R10, R12, R10, R12 ;  /* 0x0000000a0c0a722b */ /* 0x000fd0000000000c */
[----:B------:R-:W-:Y:S01]  /*21e0*/  DMUL R10, R10, 8.11296384146066816958e+31 ;  /* 0x469000000a0a7828 */ /* 0x000fe20000000000 */
[----:B------:R-:W-:Y:S10]  /*21f0*/  BRA `(.L_x_23) ;  /* 0x0000000000087947 */ /* 0x000ff40003800000 */
.L_x_22:
[----:B------:R-:W-:Y:S01]  /*2200*/  LOP3.LUT R11, R7, 0x80000, RZ, 0xfc, !PT ;  /* 0x00080000070b7812 */ /* 0x000fe200078efcff */
[----:B------:R-:W-:-:S07]  /*2210*/  IMAD.MOV.U32 R10, RZ, RZ, R6 ;  /* 0x000000ffff0a7224 */ /* 0x000fce00078e0006 */
.L_x_23:
[----:B------:R-:W-:Y:S02]  /*2220*/  IMAD.MOV.U32 R6, RZ, RZ, R0 ;  /* 0x000000ffff067224 */ /* 0x000fe400078e0000 */
[----:B------:R-:W-:-:S04]  /*2230*/  IMAD.MOV.U32 R7, RZ, RZ, 0x0 ;  /* 0x00000000ff077424 */ /* 0x000fc800078e00ff */
[----:B------:R-:W-:Y:S05]  /*2240*/  RET.REL.NODEC R6 `(zscore_many_series_one_param_f32) ;  /* 0xffffffdc066c7950 */ /* 0x000fea0003c3ffff */
        .weak           $__internal_1_$__cuda_sm20_div_rn_f64_full
        .type           $__internal_1_$__cuda_sm20_div_rn_f64_full,@function
        .size           $__internal_1_$__cuda_sm20_div_rn_f64_full,($__internal_2_$__cuda_sm20_dsqrt_rn_f64_mediumpath_v1 - $__internal_1_$__cuda_sm20_div_rn_f64_full)
$__internal_1_$__cuda_sm20_div_rn_f64_full:
[C---:B------:R-:W-:Y:S01]  /*2250*/  FSETP.GEU.AND P0, PT, |R9|.reuse, 1.469367938527859385e-39, PT ;  /* 0x001000000900780b */ /* 0x040fe20003f0e200 */
[----:B------:R-:W-:Y:S01]  /*2260*/  IMAD.MOV.U32 R22, RZ, RZ, 0x1 ;  /* 0x00000001ff167424 */ /* 0x000fe200078e00ff */
[C---:B------:R-:W-:Y:S01]  /*2270*/  LOP3.LUT R16, R9.reuse, 0x800fffff, RZ, 0xc0, !PT ;  /* 0x800fffff09107812 */ /* 0x040fe200078ec0ff */
[----:B------:R-:W-:Y:S01]  /*2280*/  IMAD.MOV.U32 R27, RZ, RZ, 0x1ca00000 ;  /* 0x1ca00000ff1b7424 */ /* 0x000fe200078e00ff */
[----:B------:R-:W-:Y:S02]  /*2290*/  LOP3.LUT R3, R9, 0x7ff00000, RZ, 0xc0, !PT ;  /* 0x7ff0000009037812 */ /* 0x000fe400078ec0ff */
[----:B------:R-:W-:Y:S02]  /*22a0*/  LOP3.LUT R17, R16, 0x3ff00000, RZ, 0xfc, !PT ;  /* 0x3ff0000010117812 */ /* 0x000fe400078efcff */
[----:B------:R-:W-:-:S05]  /*22b0*/  MOV R16, R8 ;  /* 0x0000000800107202 */ /* 0x000fca0000000f00 */
[----:B------:R-:W-:-:S06]  /*22c0*/  @!P0 DMUL R16, R8, 8.98846567431157953865e+307 ;  /* 0x7fe0000008108828 */ /* 0x000fcc0000000000 */
[----:B------:R-:W0:Y:S02]  /*22d0*/  MUFU.RCP64H R23, R17 ;  /* 0x0000001100177308 */ /* 0x000e240000001800 */
[----:B0-----:R-:W-:-:S08]  /*22e0*/  DFMA R6, R22, -R16, 1 ;  /* 0x3ff000001606742b */ /* 0x001fd00000000810 */
[----:B------:R-:W-:-:S08]  /*22f0*/  DFMA R6, R6, R6, R6 ;  /* 0x000000060606722b */ /* 0x000fd00000000006 */
[----:B------:R-:W-:Y:S01]  /*2300*/  DFMA R22, R22, R6, R22 ;  /* 0x000000061616722b */ /* 0x000fe20000000016 */
[----:B------:R-:W-:Y:S02]  /*2310*/  IMAD.MOV.U32 R7, RZ, RZ, R19 ;  /* 0x000000ffff077224 */ /* 0x000fe400078e0013 */
[----:B------:R-:W-:-:S03]  /*2320*/  IMAD.MOV.U32 R6, RZ, RZ, R18 ;  /* 0x000000ffff067224 */ /* 0x000fc600078e0012 */
[----:B------:R-:W-:Y:S02]  /*2330*/  LOP3.LUT R26, R7, 0x7ff00000, RZ, 0xc0, !PT ;  /* 0x7ff00000071a7812 */ /* 0x000fe400078ec0ff */
[C---:B------:R-:W-:Y:S01]  /*2340*/  DFMA R20, R22.reuse, -R16, 1 ;  /* 0x3ff000001614742b */ /* 0x040fe20000000810 */
[----:B------:R-:W-:Y:S01]  /*2350*/  IMAD.MOV.U32 R18, RZ, RZ, R6 ;  /* 0x000000ffff127224 */ /* 0x000fe200078e0006 */
[----:B------:R-:W-:Y:S02]  /*2360*/  ISETP.GE.U32.AND P1, PT, R26, R3, PT ;  /* 0x000000031a00720c */ /* 0x000fe40003f26070 */
[----:B------:R-:W-:Y:S02]  /*2370*/  MOV R28, R26 ;  /* 0x0000001a001c7202 */ /* 0x000fe40000000f00 */
[----:B------:R-:W-:Y:S02]  /*2380*/  SEL R19, R27, 0x63400000, !P1 ;  /* 0x634000001b137807 */ /* 0x000fe40004800000 */
[----:B------:R-:W-:Y:S01]  /*2390*/  DFMA R20, R22, R20, R22 ;  /* 0x000000141614722b */ /* 0x000fe20000000016 */
[----:B------:R-:W-:-:S02]  /*23a0*/  FSETP.GEU.AND P1, PT, |R7|, 1.469367938527859385e-39, PT ;  /* 0x001000000700780b */ /* 0x000fc40003f2e200 */
[----:B------:R-:W-:-:S11]  /*23b0*/  LOP3.LUT R19, R19, 0x800fffff, R7, 0xf8, !PT ;  /* 0x800fffff13137812 */ /* 0x000fd600078ef807 */
[----:B------:R-:W-:Y:S05]  /*23c0*/  @P1 BRA `(.L_x_25) ;  /* 0x0000000000201947 */ /* 0x000fea0003800000 */
[----:B------:R-:W-:Y:S01]  /*23d0*/  LOP3.LUT R23, R9, 0x7ff00000, RZ, 0xc0, !PT ;  /* 0x7ff0000009177812 */ /* 0x000fe200078ec0ff */
[----:B------:R-:W-:-:S03]  /*23e0*/  IMAD.MOV.U32 R22, RZ, RZ, RZ ;  /* 0x000000ffff167224 */ /* 0x000fc600078e00ff */
[----:B------:R-:W-:-:S04]  /*23f0*/  ISETP.GE.U32.AND P1, PT, R26, R23, PT ;  /* 0x000000171a00720c */ /* 0x000fc80003f26070 */
[----:B------:R-:W-:-:S04]  /*2400*/  SEL R23, R27, 0x63400000, !P1 ;  /* 0x634000001b177807 */ /* 0x000fc80004800000 */
[----:B------:R-:W-:-:S04]  /*2410*/  LOP3.LUT R23, R23, 0x80000000, R7, 0xf8, !PT ;  /* 0x8000000017177812 */ /* 0x000fc800078ef807 */
[----:B------:R-:W-:-:S06]  /*2420*/  LOP3.LUT R23, R23, 0x100000, RZ, 0xfc, !PT ;  /* 0x0010000017177812 */ /* 0x000fcc00078efcff */
[----:B------:R-:W-:-:S10]  /*2430*/  DFMA R18, R18, 2, -R22 ;  /* 0x400000001212782b */ /* 0x000fd40000000816 */
[----:B------:R-:W-:-:S07]  /*2440*/  LOP3.LUT R28, R19, 0x7ff00000, RZ, 0xc0, !PT ;  /* 0x7ff00000131c7812 */ /* 0x000fce00078ec0ff */
.L_x_25:
[----:B------:R-:W-:Y:S01]  /*2450*/  DMUL R22, R20, R18 ;  /* 0x0000001214167228 */ /* 0x000fe20000000000 */
[----:B------:R-:W-:-:S07]  /*2460*/  @!P0 LOP3.LUT R3, R17, 0x7ff00000, RZ, 0xc0, !PT ;  /* 0x7ff0000011038812 */ /* 0x000fce00078ec0ff */
[----:B------:R-:W-:-:S08]  /*2470*/  DFMA R24, R22, -R16, R18 ;  /* 0x800000101618722b */ /* 0x000fd00000000012 */
[----:B------:R-:W-:Y:S01]  /*2480*/  DFMA R24, R20, R24, R22 ;  /* 0x000000181418722b */ /* 0x000fe20000000016 */
[----:B------:R-:W-:-:S05]  /*2490*/  VIADD R20, R28, 0xffffffff ;  /* 0xffffffff1c147836 */ /* 0x000fca0000000000 */
[----:B------:R-:W-:Y:S01]  /*24a0*/  ISETP.GT.U32.AND P0, PT, R20, 0x7feffffe, PT ;  /* 0x7feffffe1400780c */ /* 0x000fe20003f04070 */
[----:B------:R-:W-:-:S05]  /*24b0*/  VIADD R20, R3, 0xffffffff ;  /* 0xffffffff03147836 */ /* 0x000fca0000000000 */
[----:B------:R-:W-:-:S13]  /*24c0*/  ISETP.GT.U32.OR P0, PT, R20, 0x7feffffe, P0 ;  /* 0x7feffffe1400780c */ /* 0x000fda0000704470 */
[----:B------:R-:W-:Y:S05]  /*24d0*/  @P0 BRA `(.L_x_26) ;  /* 0x00000000006c0947 */ /* 0x000fea0003800000 */
[----:B------:R-:W-:-:S04]  /*24e0*/  LOP3.LUT R7, R9, 0x7ff00000, RZ, 0xc0, !PT ;  /* 0x7ff0000009077812 */ /* 0x000fc800078ec0ff */
[CC--:B------:R-:W-:Y:S02]  /*24f0*/  VIADDMNMX R3, R26.reuse, -R7.reuse, 0xb9600000, !PT ;  /* 0xb96000001a037446 */ /* 0x0c0fe40007800907 */
[----:B------:R-:W-:Y:S02]  /*2500*/  ISETP.GE.U32.AND P0, PT, R26, R7, PT ;  /* 0x000000071a00720c */ /* 0x000fe40003f06070 */
[----:B------:R-:W-:Y:S02]  /*2510*/  VIMNMX R3, PT, PT, R3, 0x46a00000, PT ;  /* 0x46a0000003037848 */ /* 0x000fe40003fe0100 */
[----:B------:R-:W-:-:S04]  /*2520*/  SEL R6, R27, 0x63400000, !P0 ;  /* 0x634000001b067807 */ /* 0x000fc80004000000 */
[----:B------:R-:W-:Y:S01]  /*2530*/  IADD3 R3, PT, PT, -R6, R3, RZ ;  /* 0x0000000306037210 */ /* 0x000fe20007ffe1ff */
[----:B------:R-:W-:-:S04]  /*2540*/  IMAD.MOV.U32 R6, RZ, RZ, RZ ;  /* 0x000000ffff067224 */ /* 0x000fc800078e00ff */
[----:B------:R-:W-:-:S06]  /*2550*/  VIADD R7, R3, 0x7fe00000 ;  /* 0x7fe0000003077836 */ /* 0x000fcc0000000000 */
[----:B------:R-:W-:-:S10]  /*2560*/  DMUL R20, R24, R6 ;  /* 0x0000000618147228 */ /* 0x000fd40000000000 */
[----:B------:R-:W-:-:S13]  /*2570*/  FSETP.GTU.AND P0, PT, |R21|, 1.469367938527859385e-39, PT ;  /* 0x001000001500780b */ /* 0x000fda0003f0c200 */
[----:B------:R-:W-:Y:S05]  /*2580*/  @P0 BRA `(.L_x_27) ;  /* 0x0000000000940947 */ /* 0x000fea0003800000 */
[----:B------:R-:W-:Y:S01]  /*2590*/  DFMA R16, R24, -R16, R18 ;  /* 0x800000101810722b */ /* 0x000fe20000000012 */
[----:B------:R-:W-:-:S09]  /*25a0*/  IMAD.MOV.U32 R6, RZ, RZ, RZ ;  /* 0x000000ffff067224 */ /* 0x000fd200078e00ff */
[C---:B------:R-:W-:Y:S02]  /*25b0*/  FSETP.NEU.AND P0, PT, R17.reuse, RZ, PT ;  /* 0x000000ff1100720b */ /* 0x040fe40003f0d000 */
[----:B------:R-:W-:-:S04]  /*25c0*/  LOP3.LUT R19, R17, 0x80000000, R9, 0x48, !PT ;  /* 0x8000000011137812 */ /* 0x000fc800078e4809 */
[----:B------:R-:W-:-:S07]  /*25d0*/  LOP3.LUT R7, R19, R7, RZ, 0xfc, !PT ;  /* 0x0000000713077212 */ /* 0x000fce00078efcff */
[----:B------:R-:W-:Y:S05]  /*25e0*/  @!P0 BRA `(.L_x_27) ;  /* 0x00000000007c8947 */ /* 0x000fea0003800000 */
[----:B------:R-:W-:Y:S01]  /*25f0*/  IMAD.MOV R9, RZ, RZ, -R3 ;  /* 0x000000ffff097224 */ /* 0x000fe200078e0a03 */
[----:B------:R-:W-:Y:S01]  /*2600*/  MOV R8, RZ ;  /* 0x000000ff00087202 */ /* 0x000fe20000000f00 */
[----:B------:R-:W-:Y:S01]  /*2610*/  DMUL.RP R6, R24, R6 ;  /* 0x0000000618067228 */ /* 0x000fe20000008000 */
[----:B------:R-:W-:-:S04]  /*2620*/  IADD3 R3, PT, PT, -R3, -0x43300000, RZ ;  /* 0xbcd0000003037810 */ /* 0x000fc80007ffe1ff */
[----:B------:R-:W-:-:S05]  /*2630*/  DFMA R8, R20, -R8, R24 ;  /* 0x800000081408722b */ /* 0x000fca0000000018 */
[----:B------:R-:W-:-:S05]  /*2640*/  LOP3.LUT R19, R7, R19, RZ, 0x3c, !PT ;  /* 0x0000001307137212 */ /* 0x000fca00078e3cff */
[----:B------:R-:W-:-:S04]  /*2650*/  FSETP.NEU.AND P0, PT, |R9|, R3, PT ;  /* 0x000000030900720b */ /* 0x000fc80003f0d200 */
[----:B------:R-:W-:Y:S02]  /*2660*/  FSEL R20, R6, R20, !P0 ;  /* 0x0000001406147208 */ /* 0x000fe40004000000 */
[----:B------:R-:W-:Y:S01]  /*2670*/  FSEL R21, R19, R21, !P0 ;  /* 0x0000001513157208 */ /* 0x000fe20004000000 */
[----:B------:R-:W-:Y:S06]  /*2680*/  BRA `(.L_x_27) ;  /* 0x0000000000547947 */ /* 0x000fec0003800000 */
.L_x_26:
[----:B------:R-:W-:-:S14]  /*2690*/  DSETP.NAN.AND P0, PT, R6, R6, PT ;  /* 0x000000060600722a */ /* 0x000fdc0003f08000 */
[----:B------:R-:W-:Y:S05]  /*26a0*/  @P0 BRA `(.L_x_28) ;  /* 0x0000000000440947 */ /* 0x000fea0003800000 */
[----:B------:R-:W-:-:S14]  /*26b0*/  DSETP.NAN.AND P0, PT, R8, R8, PT ;  /* 0x000000080800722a */ /* 0x000fdc0003f08000 */
[----:B------:R-:W-:Y:S05]  /*26c0*/  @P0 BRA `(.L_x_29) ;  /* 0x0000000000300947 */ /* 0x000fea0003800000 */
[----:B------:R-:W-:Y:S01]  /*26d0*/  ISETP.NE.AND P0, PT, R28, R3, PT ;  /* 0x000000031c00720c */ /* 0x000fe20003f05270 */
[----:B------:R-:W-:Y:S02]  /*26e0*/  IMAD.MOV.U32 R20, RZ, RZ, 0x0 ;  /* 0x00000000ff147424 */ /* 0x000fe400078e00ff */
[----:B------:R-:W-:-:S10]  /*26f0*/  IMAD.MOV.U32 R21, RZ, RZ, -0x80000 ;  /* 0xfff80000ff157424 */ /* 0x000fd400078e00ff */
[----:B------:R-:W-:Y:S05]  /*2700*/  @!P0 BRA `(.L_x_27) ;  /* 0x0000000000348947 */ /* 0x000fea0003800000 */
[----:B------:R-:W-:Y:S02]  /*2710*/  ISETP.NE.AND P0, PT, R28, 0x7ff00000, PT ;  /* 0x7ff000001c00780c */ /* 0x000fe40003f05270 */
[----:B------:R-:W-:Y:S02]  /*2720*/  LOP3.LUT R21, R7, 0x80000000, R9, 0x48, !PT ;  /* 0x8000000007157812 */ /* 0x000fe400078e4809 */
[----:B------:R-:W-:-:S13]  /*2730*/  ISETP.EQ.OR P0, PT, R3, RZ, !P0 ;  /* 0x000000ff0300720c */ /* 0x000fda0004702670 */
[----:B------:R-:W-:Y:S01]  /*2740*/  @P0 LOP3.LUT R3, R21, 0x7ff00000, RZ, 0xfc, !PT ;  /* 0x7ff0000015030812 */ /* 0x000fe200078efcff */
[----:B------:R-:W-:Y:S02]  /*2750*/  @!P0 IMAD.MOV.U32 R20, RZ, RZ, RZ ;  /* 0x000000ffff148224 */ /* 0x000fe400078e00ff */
[----:B------:R-:W-:Y:S01]  /*2760*/  @P0 IMAD.MOV.U32 R20, RZ, RZ, RZ ;  /* 0x000000ffff140224 */ /* 0x000fe200078e00ff */
[----:B------:R-:W-:Y:S01]  /*2770*/  @P0 MOV R21, R3 ;  /* 0x0000000300150202 */ /* 0x000fe20000000f00 */
[----:B------:R-:W-:Y:S06]  /*2780*/  BRA `(.L_x_27) ;  /* 0x0000000000147947 */ /* 0x000fec0003800000 */
.L_x_29:
[----:B------:R-:W-:Y:S01]  /*2790*/  LOP3.LUT R21, R9, 0x80000, RZ, 0xfc, !PT ;  /* 0x0008000009157812 */ /* 0x000fe200078efcff */
[----:B------:R-:W-:Y:S01]  /*27a0*/  IMAD.MOV.U32 R20, RZ, RZ, R8 ;  /* 0x000000ffff147224 */ /* 0x000fe200078e0008 */
[----:B------:R-:W-:Y:S06]  /*27b0*/  BRA `(.L_x_27) ;  /* 0x0000000000087947 */ /* 0x000fec0003800000 */
.L_x_28:
[----:B------:R-:W-:Y:S01]  /*27c0*/  LOP3.LUT R21, R7, 0x80000, RZ, 0xfc, !PT ;  /* 0x0008000007157812 */ /* 0x000fe200078efcff */
[----:B------:R-:W-:-:S07]  /*27d0*/  IMAD.MOV.U32 R20, RZ, RZ, R6 ;  /* 0x000000ffff147224 */ /* 0x000fce00078e0006 */
.L_x_27:
[----:B------:R-:W-:Y:S01]  /*27e0*/  MOV R6, R4 ;  /* 0x0000000400067202 */ /* 0x000fe20000000f00 */
[----:B------:R-:W-:Y:S02]  /*27f0*/  IMAD.MOV.U32 R7, RZ, RZ, 0x0 ;  /* 0x00000000ff077424 */ /* 0x000fe400078e00ff */
[----:B------:R-:W-:Y:S02]  /*2800*/  IMAD.MOV.U32 R8, RZ, RZ, R20 ;  /* 0x000000ffff087224 */ /* 0x000fe400078e0014 */
[----:B------:R-:W-:Y:S01]  /*2810*/  IMAD.MOV.U32 R9, RZ, RZ, R21 ;  /* 0x000000ffff097224 */ /* 0x000fe200078e0015 */
[----:B------:R-:W-:Y:S06]  /*2820*/  RET.REL.NODEC R6 `(zscore_many_series_one_param_f32) ;  /* 0xffffffd406f47950 */ /* 0x000fec0003c3ffff */
        .weak           $__internal_2_$__cuda_sm20_dsqrt_rn_f64_mediumpath_v1
        .type           $__internal_2_$__cuda_sm20_dsqrt_rn_f64_mediumpath_v1,@function
        .size           $__internal_2_$__cuda_sm20_dsqrt_rn_f64_mediumpath_v1,(.L_x_57 - $__internal_2_$__cuda_sm20_dsqrt_rn_f64_mediumpath_v1)
$__internal_2_$__cuda_sm20_dsqrt_rn_f64_mediumpath_v1:
[----:B------:R-:W-:Y:S01]  /*2830*/  ISETP.GE.U32.AND P0, PT, R18, -0x3400000, PT ;  /* 0xfcc000001200780c */ /* 0x000fe20003f06070 */
[----:B------:R-:W-:-:S12]  /*2840*/  IMAD.MOV.U32 R18, RZ, RZ, R4 ;  /* 0x000000ffff127224 */ /* 0x000fd800078e0004 */
[----:B------:R-:W-:Y:S05]  /*2850*/  @!P0 BRA `(.L_x_30) ;  /* 0x0000000000208947 */ /* 0x000fea0003800000 */
[----:B------:R-:W-:-:S10]  /*2860*/  DFMA.RM R18, R22, R18, R20 ;  /* 0x000000121612722b */ /* 0x000fd40000004014 */
[----:B------:R-:W-:-:S05]  /*2870*/  IADD3 R20, P0, PT, R18, 0x1, RZ ;  /* 0x0000000112147810 */ /* 0x000fca0007f1e0ff */
[----:B------:R-:W-:-:S06]  /*2880*/  IMAD.X R21, RZ, RZ, R19, P0 ;  /* 0x000000ffff157224 */ /* 0x000fcc00000e0613 */
[----:B------:R-:W-:-:S08]  /*2890*/  DFMA.RP R16, -R18, R20, R16 ;  /* 0x000000141210722b */ /* 0x000fd00000008110 */
[----:B------:R-:W-:-:S06]  /*28a0*/  DSETP.GT.AND P0, PT, R16, RZ, PT ;  /* 0x000000ff1000722a */ /* 0x000fcc0003f04000 */
[----:B------:R-:W-:Y:S02]  /*28b0*/  FSEL R18, R20, R18, P0 ;  /* 0x0000001214127208 */ /* 0x000fe40000000000 */
[----:B------:R-:W-:Y:S01]  /*28c0*/  FSEL R19, R21, R19, P0 ;  /* 0x0000001315137208 */ /* 0x000fe20000000000 */
[----:B------:R-:W-:Y:S06]  /*28d0*/  BRA `(.L_x_31) ;  /* 0x0000000000647947 */ /* 0x000fec0003800000 */
.L_x_30:
[----:B------:R-:W-:-:S14]  /*28e0*/  DSETP.NE.AND P0, PT, R16, RZ, PT ;  /* 0x000000ff1000722a */ /* 0x000fdc0003f05000 */
[----:B------:R-:W-:Y:S05]  /*28f0*/  @!P0 BRA `(.L_x_32) ;  /* 0x0000000000588947 */ /* 0x000fea0003800000 */
[----:B------:R-:W-:-:S13]  /*2900*/  ISETP.GE.AND P0, PT, R17, RZ, PT ;  /* 0x000000ff1100720c */ /* 0x000fda0003f06270 */
[----:B------:R-:W-:Y:S01]  /*2910*/  @!P0 IMAD.MOV.U32 R18, RZ, RZ, 0x0 ;  /* 0x00000000ff128424 */ /* 0x000fe200078e00ff */
[----:B------:R-:W-:Y:S01]  /*2920*/  @!P0 MOV R19, 0xfff80000 ;  /* 0xfff8000000138802 */ /* 0x000fe20000000f00 */
[----:B------:R-:W-:Y:S06]  /*2930*/  @!P0 BRA `(.L_x_31) ;  /* 0x00000000004c8947 */ /* 0x000fec0003800000 */
[----:B------:R-:W-:-:S13]  /*2940*/  ISETP.GT.AND P0, PT, R17, 0x7fefffff, PT ;  /* 0x7fefffff1100780c */ /* 0x000fda0003f04270 */
[----:B------:R-:W-:Y:S05]  /*2950*/  @P0 BRA `(.L_x_32) ;  /* 0x0000000000400947 */ /* 0x000fea0003800000 */
[----:B------:R-:W-:Y:S01]  /*2960*/  DMUL R22, R16, 8.11296384146066816958e+31 ;  /* 0x4690000010167828 */ /* 0x000fe20000000000 */
[----:B------:R-:W-:Y:S02]  /*2970*/  IMAD.MOV.U32 R20, RZ, RZ, 0x0 ;  /* 0x00000000ff147424 */ /* 0x000fe400078e00ff */
[----:B------:R-:W-:Y:S02]  /*2980*/  IMAD.MOV.U32 R16, RZ, RZ, RZ ;  /* 0x000000ffff107224 */ /* 0x000fe400078e00ff */
[----:B------:R-:W-:Y:S01]  /*2990*/  IMAD.MOV.U32 R21, RZ, RZ, 0x3fd80000 ;  /* 0x3fd80000ff157424 */ /* 0x000fe200078e00ff */
[----:B------:R-:W0:Y:S03]  /*29a0*/  MUFU.RSQ64H R17, R23 ;  /* 0x0000001700117308 */ /* 0x000e260000001c00 */
[----:B0-----:R-:W-:-:S08]  /*29b0*/  DMUL R18, R16, R16 ;  /* 0x0000001010127228 */ /* 0x001fd00000000000 */
[----:B------:R-:W-:-:S08]  /*29c0*/  DFMA R18, R22, -R18, 1 ;  /* 0x3ff000001612742b */ /* 0x000fd00000000812 */
[----:B------:R-:W-:Y:S02]  /*29d0*/  DFMA R20, R18, R20, 0.5 ;  /* 0x3fe000001214742b */ /* 0x000fe40000000014 */
[----:B------:R-:W-:-:S08]  /*29e0*/  DMUL R18, R16, R18 ;  /* 0x0000001210127228 */ /* 0x000fd00000000000 */
[----:B------:R-:W-:-:S08]  /*29f0*/  DFMA R18, R20, R18, R16 ;  /* 0x000000121412722b */ /* 0x000fd00000000010 */
[----:B------:R-:W-:Y:S02]  /*2a00*/  DMUL R16, R22, R18 ;  /* 0x0000001216107228 */ /* 0x000fe40000000000 */
[----:B------:R-:W-:-:S06]  /*2a10*/  VIADD R19, R19, 0xfff00000 ;  /* 0xfff0000013137836 */ /* 0x000fcc0000000000 */
[----:B------:R-:W-:-:S08]  /*2a20*/  DFMA R20, R16, -R16, R22 ;  /* 0x800000101014722b */ /* 0x000fd00000000016 */
[----:B------:R-:W-:-:S10]  /*2a30*/  DFMA R18, R18, R20, R16 ;  /* 0x000000141212722b */ /* 0x000fd40000000010 */
[----:B------:R-:W-:Y:S01]  /*2a40*/  IADD3 R19, PT, PT, R19, -0x3500000, RZ ;  /* 0xfcb0000013137810 */ /* 0x000fe20007ffe0ff */
[----:B------:R-:W-:Y:S06]  /*2a50*/  BRA `(.L_x_31) ;  /* 0x0000000000047947 */ /* 0x000fec0003800000 */
.L_x_32:
[----:B------:R-:W-:-:S11]  /*2a60*/  DADD R18, R16, R16 ;  /* 0x0000000010127229 */ /* 0x000fd60000000010 */
.L_x_31:
[----:B------:R-:W-:Y:S02]  /*2a70*/  IMAD.MOV.U32 R25, RZ, RZ, 0x0 ;  /* 0x00000000ff197424 */ /* 0x000fe400078e00ff */
[----:B------:R-:W-:Y:S02]  /*2a80*/  IMAD.MOV.U32 R30, RZ, RZ, R18 ;  /* 0x000000ffff1e7224 */ /* 0x000fe400078e0012 */
[----:B------:R-:W-:Y:S01]  /*2a90*/  IMAD.MOV.U32 R31, RZ, RZ, R19 ;  /* 0x000000ffff1f7224 */ /* 0x000fe200078e0013 */
[----:B------:R-:W-:Y:S06]  /*2aa0*/  RET.REL.NODEC R24 `(zscore_many_series_one_param_f32) ;  /* 0xffffffd418547950 */ /* 0x000fec0003c3ffff */
.L_x_33:
[----:B------:R-:W-:-:S00]  /*2ab0*/  BRA `(.L_x_33) ;  /* 0xfffffffc00fc7947 */ /* 0x000fc0000383ffff */
[----:B------:R-:W-:-:S00]  /*2ac0*/  NOP ;  /* 0x0000000000007918 */ /* 0x000fc00000000000 */
        /* <DEDUP_REMOVED lines=11> */
.L_x_57:


//--------------------- .text.zscore_sma_prefix_f32 --------------------------
	.section	.text.zscore_sma_prefix_f32,"ax",@progbits
	.align	128
        .global         zscore_sma_prefix_f32
        .type           zscore_sma_prefix_f32,@function
        .size           zscore_sma_prefix_f32,(.L_x_59 - zscore_sma_prefix_f32)
        .other          zscore_sma_prefix_f32,@"STO_CUDA_ENTRY STV_DEFAULT"
zscore_sma_prefix_f32:
.text.zscore_sma_prefix_f32:
[----:B------:R-:W-:Y:S01]  /*0000*/  LDC R1, c[0x0][0x37c] ;  /* 0x0000df00ff017b82 */ /* 0x000fe20000000800 */
[----:B------:R-:W0:Y:S01]  /*0010*/  S2R R4, SR_CTAID.Y ;  /* 0x0000000000047919 */ /* 0x000e220000002600 */
[----:B------:R-:W0:Y:S02]  /*0020*/  LDCU UR4, c[0x0][0x3b8] ;  /* 0x00007700ff0477ac */ /* 0x000e240008000800 */
[----:B0-----:R-:W-:-:S13]  /*0030*/  ISETP.GE.AND P0, PT, R4, UR4, PT ;  /* 0x0000000404007c0c */ /* 0x001fda000bf06270 */
[----:B------:R-:W-:Y:S05]  /*0040*/  @P0 EXIT ;  /* 0x000000000000094d */ /* 0x000fea0003800000 */
[----:B------:R-:W0:Y:S01]  /*0050*/  LDC.64 R2, c[0x0][0x3a8] ;  /* 0x0000ea00ff027b82 */ /* 0x000e220000000a00 */
[----:B------:R-:W1:Y:S01]  /*0060*/  LDCU.64 UR10, c[0x0][0x358] ;  /* 0x00006b00ff0a77ac */ /* 0x000e620008000a00 */
[----:B0-----:R-:W-:-:S06]  /*0070*/  IMAD.WIDE.U32 R2, R4, 0x4, R2 ;  /* 0x0000000404027825 */ /* 0x001fcc00078e0002 */
[----:B-1----:R-:W2:Y:S02]  /*0080*/  LDG.E.CONSTANT R2, desc[UR10][R2.64] ;  /* 0x0000000a02027981 */ /* 0x002ea4000c1e9900 */
[----:B--2---:R-:W-:-:S13]  /*0090*/  R2UR UR7, R2 ;  /* 0x00000000020772ca */ /* 0x004fda00000e0000 */
[----:B------:R-:W-:-:S06]  /*00a0*/  UISETP.GE.AND UP0, UPT, UR7, 0x1, UPT ;  /* 0x000000010700788c */ /* 0x000fcc000bf06270 */
[----:B------:R-:W-:-:S13]  /*00b0*/  PLOP3.LUT P0, PT, PT, PT, UP0, 0x80, 0x8 ;  /* 0x000000000008781c */ /* 0x000fda0003f0f008 */
[----:B------:R-:W-:Y:S05]  /*00c0*/  @!P0 EXIT ;  /* 0x000000000000894d */ /* 0x000fea0003800000 */
[----:B------:R-:W0:Y:S01]  /*00d0*/  S2R R5, SR_TID.X ;  /* 0x0000000000057919 */ /* 0x000e220000002100 */
[----:B------:R-:W1:Y:S01]  /*00e0*/  LDCU UR4, c[0x0][0x360] ;  /* 0x00006c00ff0477ac */ /* 0x000e620008000800 */
[----:B------:R-:W0:Y:S01]  /*00f0*/  S2UR UR5, SR_CTAID.X ;  /* 0x00000000000579c3 */ /* 0x000e220000002500 */
[----:B------:R-:W2:Y:S07]  /*0100*/  LDCU UR6, c[0x0][0x3a0] ;  /* 0x00007400ff0677ac */ /* 0x000eae0008000800 */
[----:B------:R-:W0:Y:S02]  /*0110*/  LDC R0, c[0x0][0x360] ;  /* 0x0000d800ff007b82 */ /* 0x000e240000000800 */
[----:B0-----:R-:W-:-:S05]  /*0120*/  IMAD R5, R0, UR5, R5 ;  /* 0x0000000500057c24 */ /* 0x001fca000f8e0205 */
[----:B--2---:R-:W-:-:S13]  /*0130*/  ISETP.GE.AND P0, PT, R5, UR6, PT ;  /* 0x0000000605007c0c */ /* 0x004fda000bf06270 */
[----:B-1----:R-:W-:Y:S05]  /*0140*/  @P0 EXIT ;  /* 0x000000000000094d */ /* 0x002fea0003800000 */
[----:B------:R-:W0:Y:S01]  /*0150*/  LDC.64 R2, c[0x0][0x3b0] ;  /* 0x0000ec00ff027b82 */ /* 0x000e220000000a00 */
[----:B------:R-:W1:Y:S01]  /*0160*/  I2F.F64.U32 R6, UR7 ;  /* 0x0000000700067d12 */ /* 0x000e620008201800 */
[----:B------:R-:W2:Y:S01]  /*0170*/  LDCU UR5, c[0x0][0x370] ;  /* 0x00006e00ff0577ac */ /* 0x000ea20008000800 */
[----:B------:R-:W3:Y:S05]  /*0180*/  LDCU UR6, c[0x0][0x3a4] ;  /* 0x00007480ff0677ac */ /* 0x000eea0008000800 */
[----:B------:R-:W4:Y:S01]  /*0190*/  LDC.64 R16, c[0x0][0x398] ;  /* 0x0000e600ff107b82 */ /* 0x000f220000000a00 */
[----:B------:R-:W0:Y:S07]  /*01a0*/  LDCU UR12, c[0x0][0x3a0] ;  /* 0x00007400ff0c77ac */ /* 0x000e2e0008000800 */
[----:B------:R-:W3:Y:S01]  /*01b0*/  LDC.64 R14, c[0x0][0x388] ;  /* 0x0000e200ff0e7b82 */ /* 0x000ee20000000a00 */
[----:B0-----:R-:W-:-:S07]  /*01c0*/  IMAD.WIDE.U32 R2, R4, 0x4, R2 ;  /* 0x0000000404027825 */ /* 0x001fce00078e0002 */
[----:B------:R-:W0:Y:S01]  /*01d0*/  LDC.64 R12, c[0x0][0x390] ;  /* 0x0000e400ff0c7b82 */ /* 0x000e220000000a00 */
[----:B------:R-:W5:Y:S01]  /*01e0*/  LDG.E.CONSTANT R0, desc[UR10][R2.64] ;  /* 0x0000000a02007981 */ /* 0x000f62000c1e9900 */
[----:B-1----:R-:W-:Y:S01]  /*01f0*/  R2UR UR9, R7 ;  /* 0x00000000070972ca */ /* 0x002fe200000e0000 */
[----:B--2---:R-:W-:Y:S01]  /*0200*/  UIMAD UR4, UR4, UR5, URZ ;  /* 0x00000005040472a4 */ /* 0x004fe2000f8e02ff */
[----:B------:R-:W-:-:S04]  /*0210*/  R2UR UR8, R6 ;  /* 0x00000000060872ca */ /* 0x000fc800000e0000 */
[----:B------:R-:W1:Y:S01]  /*0220*/  LDC.64 R10, c[0x0][0x380] ;  /* 0x0000e000ff0a7b82 */ /* 0x000e620000000a00 */
[----:B------:R-:W-:Y:S01]  /*0230*/  IMAD.MOV.U32 R6, RZ, RZ, R5 ;  /* 0x000000ffff067224 */ /* 0x000fe200078e0005 */
[----:B---3--:R-:W-:-:S06]  /*0240*/  UIADD3 UR5, UPT, UPT, UR7, -0x1, UR6 ;  /* 0xffffffff07057890 */ /* 0x008fcc000fffe006 */
[----:B------:R-:W2:Y:S02]  /*0250*/  LDC.64 R8, c[0x0][0x3c0] ;  /* 0x0000f000ff087b82 */ /* 0x000ea40000000a00 */
[----:B-12-45:R3:W0:Y:S04]  /*0260*/  F2F.F64.F32 R38, R0 ;  /* 0x0000000000267310 */ /* 0x0366280000201800 */
.L_x_44:
[----:B------:R-:W-:Y:S01]  /*0270*/  FSETP.NEU.AND P0, PT, R0, RZ, PT ;  /* 0x000000ff0000720b */ /* 0x000fe20003f0d000 */
[----:B------:R-:W-:Y:S01]  /*0280*/  BSSY.RECONVERGENT B0, `(.L_x_34) ;  /* 0x000008c000007945 */ /* 0x000fe20003800200 */
[----:B-1----:R-:W-:Y:S02]  /*0290*/  IMAD.MOV.U32 R7, RZ, RZ, 0x7fffffff ;  /* 0x7fffffffff077424 */ /* 0x002fe400078e00ff */
[----:B------:R-:W-:-:S13]  /*02a0*/  ISETP.LT.OR P0, PT, R6, UR5, !P0 ;  /* 0x0000000506007c0c */ /* 0x000fda000c701670 */
[----:B------:R-:W-:Y:S05]  /*02b0*/  @P0 BRA `(.L_x_35) ;  /* 0x0000000800200947 */ /* 0x000fea0003800000 */
[----:B------:R-:W-:-:S05]  /*02c0*/  IMAD.U32 R3, RZ, RZ, UR7 ;  /* 0x00000007ff037e24 */ /* 0x000fca000f8e00ff */
[----:B------:R-:W-:-:S04]  /*02d0*/  IADD3 R2, PT, PT, R6, 0x1, -R3 ;  /* 0x0000000106027810 */ /* 0x000fc80007ffe803 */
[----:B------:R-:W-:Y:S01]  /*02e0*/  VIMNMX R5, PT, PT, RZ, R2, !PT ;  /* 0x00000002ff057248 */ /* 0x000fe20007fe0100 */
[----:B------:R-:W-:-:S04]  /*02f0*/  IMAD.WIDE R2, R6, 0x4, R16 ;  /* 0x0000000406027825 */ /* 0x000fc800078e0210 */
[----:B------:R-:W-:Y:S02]  /*0300*/  IMAD.WIDE.U32 R18, R5, 0x4, R16 ;  /* 0x0000000405127825 */ /* 0x000fe400078e0010 */
[----:B------:R-:W2:Y:S04]  /*0310*/  LDG.E.CONSTANT R2, desc[UR10][R2.64+0x4] ;  /* 0x0000040a02027981 */ /* 0x000ea8000c1e9900 */
[----:B------:R-:W2:Y:S02]  /*0320*/  LDG.E.CONSTANT R19, desc[UR10][R18.64] ;  /* 0x0000000a12137981 */ /* 0x000ea4000c1e9900 */
[----:B--2---:R-:W-:-:S13]  /*0330*/  ISETP.NE.AND P0, PT, R2, R19, PT ;  /* 0x000000130200720c */ /* 0x004fda0003f05270 */
[----:B------:R-:W-:Y:S05]  /*0340*/  @P0 BRA `(.L_x_35) ;  /* 0x0000000400fc0947 */ /* 0x000fea0003800000 */
[----:B------:R-:W-:-:S04]  /*0350*/  IMAD.WIDE R2, R6, 0x8, R14 ;  /* 0x0000000806027825 */ /* 0x000fc800078e020e */
[C---:B------:R-:W-:Y:S02]  /*0360*/  IMAD.WIDE.U32 R20, R5.reuse, 0x8, R14 ;  /* 0x0000000805147825 */ /* 0x040fe400078e000e */
[----:B------:R-:W2:Y:S04]  /*0370*/  LDG.E.64.CONSTANT R2, desc[UR10][R2.64+0x8] ;  /* 0x0000080a02027981 */ /* 0x000ea8000c1e9b00 */
[----:B------:R-:W2:Y:S01]  /*0380*/  LDG.E.64.CONSTANT R20, desc[UR10][R20.64] ;  /* 0x0000000a14147981 */ /* 0x000ea2000c1e9b00 */
[----:B0-----:R-:W-:-:S04]  /*0390*/  IMAD.WIDE.U32 R18, R5, 0x8, R12 ;  /* 0x0000000805127825 */ /* 0x001fc800078e000c */
[----:B------:R-:W-:Y:S02]  /*03a0*/  IMAD.WIDE R22, R6, 0x8, R12 ;  /* 0x0000000806167825 */ /* 0x000fe400078e020c */
[----:B------:R-:W4:Y:S04]  /*03b0*/  LDG.E.64.CONSTANT R18, desc[UR10][R18.64] ;  /* 0x0000000a12127981 */ /* 0x000f28000c1e9b00 */
[----:B------:R-:W4:Y:S01]  /*03c0*/  LDG.E.64.CONSTANT R22, desc[UR10][R22.64+0x8] ;  /* 0x0000080a16167981 */ /* 0x000f22000c1e9b00 */
[----:B------:R-:W0:Y:S01]  /*03d0*/  MUFU.RCP64H R25, UR9 ;  /* 0x0000000900197d08 */ /* 0x000e220008001800 */
[----:B------:R-:W-:Y:S02]  /*03e0*/  HFMA2 R24, -RZ, RZ, 0, 5.9604644775390625e-08 ;  /* 0x00000001ff187431 */ /* 0x000fe400000001ff */
[----:B------:R-:W-:Y:S01]  /*03f0*/  IMAD.U32 R26, RZ, RZ, UR8 ;  /* 0x00000008ff1a7e24 */ /* 0x000fe2000f8e00ff */
[----:B------:R-:W-:Y:S01]  /*0400*/  BSSY.RECONVERGENT B1, `(.L_x_36) ;  /* 0x000001c000017945 */ /* 0x000fe20003800200 */
[----:B------:R-:W-:-:S06]  /*0410*/  IMAD.U32 R27, RZ, RZ, UR9 ;  /* 0x00000009ff1b7e24 */ /* 0x000fcc000f8e00ff */
[----:B0-----:R-:W-:-:S08]  /*0420*/  DFMA R26, R24, -R26, 1 ;  /* 0x3ff00000181a742b */ /* 0x001fd0000000081a */
[----:B------:R-:W-:-:S08]  /*0430*/  DFMA R26, R26, R26, R26 ;  /* 0x0000001a1a1a722b */ /* 0x000fd0000000001a */
[----:B------:R-:W-:Y:S01]  /*0440*/  DFMA R26, R24, R26, R24 ;  /* 0x0000001a181a722b */ /* 0x000fe20000000018 */
[----:B------:R-:W-:Y:S02]  /*0450*/  IMAD.U32 R24, RZ, RZ, UR8 ;  /* 0x00000008ff187e24 */ /* 0x000fe4000f8e00ff */
[----:B------:R-:W-:-:S06]  /*0460*/  IMAD.U32 R25, RZ, RZ, UR9 ;  /* 0x00000009ff197e24 */ /* 0x000fcc000f8e00ff */
[----:B------:R-:W-:-:S08]  /*0470*/  DFMA R24, R26, -R24, 1 ;  /* 0x3ff000001a18742b */ /* 0x000fd00000000818 */
[----:B------:R-:W-:Y:S02]  /*0480*/  DFMA R24, R26, R24, R26 ;  /* 0x000000181a18722b */ /* 0x000fe4000000001a */
[----:B--2---:R-:W-:-:S08]  /*0490*/  DADD R20, R2, -R20 ;  /* 0x0000000002147229 */ /* 0x004fd00000000814 */
[----:B------:R-:W-:Y:S02]  /*04a0*/  DMUL R2, R20, R24 ;  /* 0x0000001814027228 */ /* 0x000fe40000000000 */
[----:B------:R-:W-:Y:S01]  /*04b0*/  FSETP.GEU.AND P1, PT, |R21|, 6.5827683646048100446e-37, PT ;  /* 0x036000001500780b */ /* 0x000fe20003f2e200 */
[----:B----4-:R-:W-:-:S05]  /*04c0*/  DADD R18, R22, -R18 ;  /* 0x0000000016127229 */ /* 0x010fca0000000812 */
[----:B------:R-:W-:-:S08]  /*04d0*/  DFMA R26, R2, -UR8, R20 ;  /* 0x80000008021a7c2b */ /* 0x000fd00008000014 */
[----:B------:R-:W-:-:S10]  /*04e0*/  DFMA R2, R24, R26, R2 ;  /* 0x0000001a1802722b */ /* 0x000fd40000000002 */
[----:B------:R-:W-:-:S05]  /*04f0*/  FFMA R5, RZ, UR9, R3 ;  /* 0x00000009ff057c23 */ /* 0x000fca0008000003 */
[----:B------:R-:W-:-:S13]  /*0500*/  FSETP.GT.AND P0, PT, |R5|, 1.469367938527859385e-39, PT ;  /* 0x001000000500780b */ /* 0x000fda0003f04200 */
[----:B------:R-:W-:Y:S05]  /*0510*/  @P0 BRA P1, `(.L_x_37) ;  /* 0x0000000000280947 */ /* 0x000fea0000800000 */
[----:B------:R-:W-:Y:S01]  /*0520*/  MOV R3, UR9 ;  /* 0x0000000900037c02 */ /* 0x000fe20008000f00 */
[----:B------:R-:W-:Y:S01]  /*0530*/  IMAD.U32 R23, RZ, RZ, UR9 ;  /* 0x00000009ff177e24 */ /* 0x000fe2000f8e00ff */
[----:B------:R-:W-:Y:S01]  /*0540*/  MOV R5, 0x5a0 ;  /* 0x000005a000057802 */ /* 0x000fe20000000f00 */
[----:B------:R-:W-:Y:S02]  /*0550*/  IMAD.U32 R22, RZ, RZ, UR8 ;  /* 0x00000008ff167e24 */ /* 0x000fe4000f8e00ff */
[----:B------:R-:W-:Y:S02]  /*0560*/  IMAD.U32 R2, RZ, RZ, UR8 ;  /* 0x00000008ff027e24 */ /* 0x000fe4000f8e00ff */
[----:B------:R-:W-:Y:S02]  /*0570*/  IMAD.MOV.U32 R23, RZ, RZ, R21 ;  /* 0x000000ffff177224 */ /* 0x000fe400078e0015 */
[----:B------:R-:W-:-:S07]  /*0580*/  IMAD.MOV.U32 R25, RZ, RZ, R3 ;  /* 0x000000ffff197224 */ /* 0x000fce00078e0003 */
[----:B---3--:R-:W-:Y:S05]  /*0590*/  CALL.REL.NOINC `($__internal_3_$__cuda_sm20_div_rn_f64_full) ;  /* 0x0000000400887944 */ /* 0x008fea0003c00000 */
[----:B------:R-:W-:Y:S02]  /*05a0*/  IMAD.MOV.U32 R2, RZ, RZ, R28 ;  /* 0x000000ffff027224 */ /* 0x000fe400078e001c */
[----:B------:R-:W-:-:S07]  /*05b0*/  IMAD.MOV.U32 R3, RZ, RZ, R29 ;  /* 0x000000ffff037224 */ /* 0x000fce00078e001d */
.L_x_37:
[----:B------:R-:W-:Y:S05]  /*05c0*/  BSYNC.RECONVERGENT B1 ;  /* 0x0000000000017941 */ /* 0x000fea0003800200 */
.L_x_36:
[----:B------:R-:W0:Y:S01]  /*05d0*/  MUFU.RCP64H R21, UR9 ;  /* 0x0000000900157d08 */ /* 0x000e220008001800 */
[----:B------:R-:W-:Y:S01]  /*05e0*/  IMAD.U32 R22, RZ, RZ, UR8 ;  /* 0x00000008ff167e24 */ /* 0x000fe2000f8e00ff */
[----:B------:R-:W-:Y:S01]  /*05f0*/  MOV R23, UR9 ;  /* 0x0000000900177c02 */ /* 0x000fe20008000f00 */
[----:B------:R-:W-:Y:S01]  /*0600*/  IMAD.MOV.U32 R20, RZ, RZ, 0x1 ;  /* 0x00000001ff147424 */ /* 0x000fe200078e00ff */
[----:B------:R-:W-:Y:S01]  /*0610*/  FSETP.GEU.AND P1, PT, |R19|, 6.5827683646048100446e-37, PT ;  /* 0x036000001300780b */ /* 0x000fe20003f2e200 */
[----:B------:R-:W-:Y:S04]  /*0620*/  BSSY.RECONVERGENT B1, `(.L_x_38) ;  /* 0x0000019000017945 */ /* 0x000fe80003800200 */
[----:B0-----:R-:W-:-:S08]  /*0630*/  DFMA R22, R20, -R22, 1 ;  /* 0x3ff000001416742b */ /* 0x001fd00000000816 */
[----:B------:R-:W-:-:S08]  /*0640*/  DFMA R22, R22, R22, R22 ;  /* 0x000000161616722b */ /* 0x000fd00000000016 */
[----:B------:R-:W-:Y:S01]  /*0650*/  DFMA R22, R20, R22, R20 ;  /* 0x000000161416722b */ /* 0x000fe20000000014 */
[----:B------:R-:W-:Y:S02]  /*0660*/  IMAD.U32 R20, RZ, RZ, UR8 ;  /* 0x00000008ff147e24 */ /* 0x000fe4000f8e00ff */
[----:B------:R-:W-:-:S06]  /*0670*/  IMAD.U32 R21, RZ, RZ, UR9 ;  /* 0x00000009ff157e24 */ /* 0x000fcc000f8e00ff */
[----:B------:R-:W-:-:S08]  /*0680*/  DFMA R20, R22, -R20, 1 ;  /* 0x3ff000001614742b */ /* 0x000fd00000000814 */
[----:B------:R-:W-:-:S08]  /*0690*/  DFMA R24, R22, R20, R22 ;  /* 0x000000141618722b */ /* 0x000fd00000000016 */
[----:B------:R-:W-:-:S08]  /*06a0*/  DMUL R20, R18, R24 ;  /* 0x0000001812147228 */ /* 0x000fd00000000000 */
[----:B------:R-:W-:-:S08]  /*06b0*/  DFMA R22, R20, -UR8, R18 ;  /* 0x8000000814167c2b */ /* 0x000fd00008000012 */
[----:B------:R-:W-:-:S10]  /*06c0*/  DFMA R20, R24, R22, R20 ;  /* 0x000000161814722b */ /* 0x000fd40000000014 */
[----:B------:R-:W-:-:S05]  /*06d0*/  FFMA R5, RZ, UR9, R21 ;  /* 0x00000009ff057c23 */ /* 0x000fca0008000015 */
[----:B------:R-:W-:-:S13]  /*06e0*/  FSETP.GT.AND P0, PT, |R5|, 1.469367938527859385e-39, PT ;  /* 0x001000000500780b */ /* 0x000fda0003f04200 */
[----:B------:R-:W-:Y:S05]  /*06f0*/  @P0 BRA P1, `(.L_x_39) ;  /* 0x00000000002c0947 */ /* 0x000fea0000800000 */
[----:B------:R-:W-:Y:S01]  /*0700*/  IMAD.U32 R21, RZ, RZ, UR9 ;  /* 0x00000009ff157e24 */ /* 0x000fe2000f8e00ff */
[----:B------:R-:W-:Y:S01]  /*0710*/  MOV R20, UR8 ;  /* 0x0000000800147c02 */ /* 0x000fe20008000f00 */
[----:B------:R-:W-:Y:S01]  /*0720*/  IMAD.U32 R23, RZ, RZ, UR9 ;  /* 0x00000009ff177e24 */ /* 0x000fe2000f8e00ff */
[----:B------:R-:W-:Y:S01]  /*0730*/  MOV R5, 0x790 ;  /* 0x0000079000057802 */ /* 0x000fe20000000f00 */
[----:B------:R-:W-:Y:S02]  /*0740*/  IMAD.U32 R22, RZ, RZ, UR8 ;  /* 0x00000008ff167e24 */ /* 0x000fe4000f8e00ff */
[----:B------:R-:W-:Y:S02]  /*0750*/  IMAD.MOV.U32 R20, RZ, RZ, R18 ;  /* 0x000000ffff147224 */ /* 0x000fe400078e0012 */
[----:B------:R-:W-:Y:S02]  /*0760*/  IMAD.MOV.U32 R23, RZ, RZ, R19 ;  /* 0x000000ffff177224 */ /* 0x000fe400078e0013 */
[----:B------:R-:W-:-:S07]  /*0770*/  IMAD.MOV.U32 R25, RZ, RZ, R21 ;  /* 0x000000ffff197224 */ /* 0x000fce00078e0015 */
[----:B---3--:R-:W-:Y:S05]  /*0780*/  CALL.REL.NOINC `($__internal_3_$__cuda_sm20_div_rn_f64_full) ;  /* 0x00000004000c7944 */ /* 0x008fea0003c00000 */
[----:B------:R-:W-:Y:S01]  /*0790*/  IMAD.MOV.U32 R20, RZ, RZ, R28 ;  /* 0x000000ffff147224 */ /* 0x000fe200078e001c */
[----:B------:R-:W-:-:S07]  /*07a0*/  MOV R21, R29 ;  /* 0x0000001d00157202 */ /* 0x000fce0000000f00 */
.L_x_39:
[----:B------:R-:W-:Y:S05]  /*07b0*/  BSYNC.RECONVERGENT B1 ;  /* 0x0000000000017941 */ /* 0x000fea0003800200 */
.L_x_38:
[----:B------:R-:W-:-:S08]  /*07c0*/  DFMA R22, -R2, R2, R20 ;  /* 0x000000020216722b */ /* 0x000fd00000000114 */
[----:B------:R-:W-:-:S14]  /*07d0*/  DSETP.GT.AND P0, PT, R22, RZ, PT ;  /* 0x000000ff1600722a */ /* 0x000fdc0003f04000 */
[----:B------:R-:W-:Y:S05]  /*07e0*/  @!P0 BRA `(.L_x_35) ;  /* 0x0000000000d48947 */ /* 0x000fea0003800000 */
[----:B------:R-:W0:Y:S01]  /*07f0*/  MUFU.RSQ64H R27, R23 ;  /* 0x00000017001b7308 */ /* 0x000e220000001c00 */
[----:B------:R-:W-:Y:S01]  /*0800*/  VIADD R26, R23, 0xfcb00000 ;  /* 0xfcb00000171a7836 */ /* 0x000fe20000000000 */
[----:B------:R-:W-:Y:S01]  /*0810*/  BSSY.RECONVERGENT B1, `(.L_x_40) ;  /* 0x0000013000017945 */ /* 0x000fe20003800200 */
        /* <DEDUP_REMOVED lines=14> */
[----:B------:R-:W-:-:S07]  /*0900*/  MOV R24, 0x920 ;  /* 0x0000092000187802 */ /* 0x000fce0000000f00 */
[----:B---3--:R-:W-:Y:S05]  /*0910*/  CALL.REL.NOINC `($__internal_4_$__cuda_sm20_dsqrt_rn_f64_mediumpath_v1) ;  /* 0x0000000800187944 */ /* 0x008fea0003c00000 */
[----:B------:R-:W-:Y:S02]  /*0920*/  IMAD.MOV.U32 R24, RZ, RZ, R18 ;  /* 0x000000ffff187224 */ /* 0x000fe400078e0012 */
[----:B------:R-:W-:-:S07]  /*0930*/  IMAD.MOV.U32 R25, RZ, RZ, R19 ;  /* 0x000000ffff197224 */ /* 0x000fce00078e0013 */
.L_x_41:
[----:B------:R-:W-:Y:S05]  /*0940*/  BSYNC.RECONVERGENT B1 ;  /* 0x0000000000017941 */ /* 0x000fea0003800200 */
.L_x_40:
[----:B------:R-:W-:-:S08]  /*0950*/  DMUL R18, R38, R24 ;  /* 0x0000001826127228 */ /* 0x000fd00000000000 */
[----:B------:R-:W-:-:S14]  /*0960*/  DSETP.NE.AND P0, PT, R18, RZ, PT ;  /* 0x000000ff1200722a */ /* 0x000fdc0003f05000 */
[----:B------:R-:W-:Y:S05]  /*0970*/  @!P0 BRA `(.L_x_35) ;  /* 0x0000000000708947 */ /* 0x000fea0003800000 */
[----:B------:R-:W-:-:S05]  /*0980*/  IMAD.WIDE R22, R6, 0x4, R10 ;  /* 0x0000000406167825 */ /* 0x000fca00078e020a */
[----:B------:R-:W2:Y:S01]  /*0990*/  LDG.E.CONSTANT R5, desc[UR10][R22.64] ;  /* 0x0000000a16057981 */ /* 0x000ea2000c1e9900 */
[----:B------:R-:W0:Y:S01]  /*09a0*/  MUFU.RCP64H R25, R19 ;  /* 0x0000001300197308 */ /* 0x000e220000001800 */
[----:B------:R-:W-:Y:S01]  /*09b0*/  IMAD.MOV.U32 R24, RZ, RZ, 0x1 ;  /* 0x00000001ff187424 */ /* 0x000fe200078e00ff */
[----:B------:R-:W-:Y:S05]  /*09c0*/  BSSY.RECONVERGENT B1, `(.L_x_42) ;  /* 0x0000016000017945 */ /* 0x000fea0003800200 */
[----:B0-----:R-:W-:-:S08]  /*09d0*/  DFMA R20, -R18, R24, 1 ;  /* 0x3ff000001214742b */ /* 0x001fd00000000118 */
[----:B------:R-:W-:-:S08]  /*09e0*/  DFMA R26, R20, R20, R20 ;  /* 0x00000014141a722b */ /* 0x000fd00000000014 */
[----:B------:R-:W-:-:S08]  /*09f0*/  DFMA R26, R24, R26, R24 ;  /* 0x0000001a181a722b */ /* 0x000fd00000000018 */
[----:B------:R-:W-:-:S08]  /*0a00*/  DFMA R24, -R18, R26, 1 ;  /* 0x3ff000001218742b */ /* 0x000fd0000000011a */
[----:B------:R-:W-:Y:S01]  /*0a10*/  DFMA R24, R26, R24, R26 ;  /* 0x000000181a18722b */ /* 0x000fe2000000001a */
[----:B--2---:R-:W0:Y:S02]  /*0a20*/  F2F.F64.F32 R20, R5 ;  /* 0x0000000500147310 */ /* 0x004e240000201800 */
[----:B0-----:R-:W-:-:S08]  /*0a30*/  DADD R20, R20, -R2 ;  /* 0x0000000014147229 */ /* 0x001fd00000000802 */
[----:B------:R-:W-:Y:S02]  /*0a40*/  DMUL R2, R20, R24 ;  /* 0x0000001814027228 */ /* 0x000fe40000000000 */
[----:B------:R-:W-:-:S06]  /*0a50*/  FSETP.GEU.AND P1, PT, |R21|, 6.5827683646048100446e-37, PT ;  /* 0x036000001500780b */ /* 0x000fcc0003f2e200 */
[----:B------:R-:W-:-:S08]  /*0a60*/  DFMA R22, -R18, R2, R20 ;  /* 0x000000021216722b */ /* 0x000fd00000000114 */
[----:B------:R-:W-:-:S10]  /*0a70*/  DFMA R2, R24, R22, R2 ;  /* 0x000000161802722b */ /* 0x000fd40000000002 */
[----:B------:R-:W-:-:S05]  /*0a80*/  FFMA R7, RZ, R19, R3 ;  /* 0x00000013ff077223 */ /* 0x000fca0000000003 */
[----:B------:R-:W-:-:S13]  /*0a90*/  FSETP.GT.AND P0, PT, |R7|, 1.469367938527859385e-39, PT ;  /* 0x001000000700780b */ /* 0x000fda0003f04200 */
[----:B------:R-:W-:Y:S05]  /*0aa0*/  @P0 BRA P1, `(.L_x_43) ;  /* 0x00000000001c0947 */ /* 0x000fea0000800000 */
[----:B------:R-:W-:Y:S01]  /*0ab0*/  IMAD.MOV.U32 R23, RZ, RZ, R21 ;  /* 0x000000ffff177224 */ /* 0x000fe200078e0015 */
[----:B------:R-:W-:Y:S01]  /*0ac0*/  MOV R22, R18 ;  /* 0x0000001200167202 */ /* 0x000fe20000000f00 */
[----:B------:R-:W-:Y:S01]  /*0ad0*/  IMAD.MOV.U32 R25, RZ, RZ, R19 ;  /* 0x000000ffff197224 */ /* 0x000fe200078e0013 */
[----:B------:R-:W-:-:S07]  /*0ae0*/  MOV R5, 0xb00 ;  /* 0x00000b0000057802 */ /* 0x000fce0000000f00 */
[----:B---3--:R-:W-:Y:S05]  /*0af0*/  CALL.REL.NOINC `($__internal_3_$__cuda_sm20_div_rn_f64_full) ;  /* 0x0000000000307944 */ /* 0x008fea0003c00000 */
[----:B------:R-:W-:Y:S02]  /*0b00*/  IMAD.MOV.U32 R2, RZ, RZ, R28 ;  /* 0x000000ffff027224 */ /* 0x000fe400078e001c */
[----:B------:R-:W-:-:S07]  /*0b10*/  IMAD.MOV.U32 R3, RZ, RZ, R29 ;  /* 0x000000ffff037224 */ /* 0x000fce00078e001d */
.L_x_43:
[----:B------:R-:W-:Y:S05]  /*0b20*/  BSYNC.RECONVERGENT B1 ;  /* 0x0000000000017941 */ /* 0x000fea0003800200 */
.L_x_42:
[----:B------:R1:W2:Y:S02]  /*0b30*/  F2F.F32.F64 R7, R2 ;  /* 0x0000000200077310 */ /* 0x0002a40000301000 */
.L_x_35:
[----:B------:R-:W-:Y:S05]  /*0b40*/  BSYNC.RECONVERGENT B0 ;  /* 0x0000000000007941 */ /* 0x000fea0003800200 */
.L_x_34:
[----:B-1----:R-:W-:Y:S02]  /*0b50*/  IMAD R3, R4, UR12, R6 ;  /* 0x0000000c04037c24 */ /* 0x002fe4000f8e0206 */
[----:B------:R-:W-:Y:S02]  /*0b60*/  VIADD R6, R6, UR4 ;  /* 0x0000000406067c36 */ /* 0x000fe40008000000 */
[----:B------:R-:W-:-:S03]  /*0b70*/  IMAD.WIDE R2, R3, 0x4, R8 ;  /* 0x0000000403027825 */ /* 0x000fc600078e0208 */
[----:B------:R-:W-:Y:S02]  /*0b80*/  ISETP.GE.AND P0, PT, R6, UR12, PT ;  /* 0x0000000c06007c0c */ /* 0x000fe4000bf06270 */
[----:B--2---:R1:W-:Y:S11]  /*0b90*/  STG.E desc[UR10][R2.64], R7 ;  /* 0x0000000702007986 */ /* 0x0043f6000c10190a */
[----:B------:R-:W-:Y:S05]  /*0ba0*/  @!P0 BRA `(.L_x_44) ;  /* 0xfffffff400b08947 */ /* 0x000fea000383ffff */
[----:B------:R-:W-:Y:S05]  /*0bb0*/  EXIT ;  /* 0x000000000000794d */ /* 0x000fea0003800000 */
        .weak           $__internal_3_$__cuda_sm20_div_rn_f64_full
        .type           $__internal_3_$__cuda_sm20_div_rn_f64_full,@function
        .size           $__internal_3_$__cuda_sm20_div_rn_f64_full,($__internal_4_$__cuda_sm20_dsqrt_rn_f64_mediumpath_v1 - $__internal_3_$__cuda_sm20_div_rn_f64_full)
$__internal_3_$__cuda_sm20_div_rn_f64_full:
[----:B------:R-:W-:Y:S01]  /*0bc0*/  MOV R21, R23 ;  /* 0x0000001700157202 */ /* 0x000fe20000000f00 */
[----:B------:R-:W-:Y:S01]  /*0bd0*/  IMAD.MOV.U32 R24, RZ, RZ, R22 ;  /* 0x000000ffff187224 */ /* 0x000fe200078e0016 */
[----:B------:R-:W-:Y:S01]  /*0be0*/  FSETP.GEU.AND P0, PT, |R25|, 1.469367938527859385e-39, PT ;  /* 0x001000001900780b */ /* 0x000fe20003f0e200 */
[----:B------:R-:W-:Y:S01]  /*0bf0*/  IMAD.MOV.U32 R35, RZ, RZ, 0x1ca00000 ;  /* 0x1ca00000ff237424 */ /* 0x000fe200078e00ff */
[----:B------:R-:W-:Y:S01]  /*0c00*/  FSETP.GEU.AND P2, PT, |R21|, 1.469367938527859385e-39, PT ;  /* 0x001000001500780b */ /* 0x000fe20003f4e200 */
[----:B------:R-:W-:Y:S01]  /*0c10*/  IMAD.MOV.U32 R26, RZ, RZ, R20 ;  /* 0x000000ffff1a7224 */ /* 0x000fe200078e0014 */
[----:B------:R-:W-:Y:S01]  /*0c20*/  LOP3.LUT R23, R25, 0x800fffff, RZ, 0xc0, !PT ;  /* 0x800fffff19177812 */ /* 0x000fe200078ec0ff */
[----:B------:R-:W-:Y:S01]  /*0c30*/  BSSY.RECONVERGENT B2, `(.L_x_45) ;  /* 0x0000051000027945 */ /* 0x000fe20003800200 */
[----:B------:R-:W-:Y:S02]  /*0c40*/  LOP3.LUT R34, R21, 0x7ff00000, RZ, 0xc0, !PT ;  /* 0x7ff0000015227812 */ /* 0x000fe400078ec0ff */
[----:B------:R-:W-:-:S02]  /*0c50*/  LOP3.LUT R23, R23, 0x3ff00000, RZ, 0xfc, !PT ;  /* 0x3ff0000017177812 */ /* 0x000fc400078efcff */
[C---:B------:R-:W-:Y:S02]  /*0c60*/  LOP3.LUT R36, R25.reuse, 0x7ff00000, RZ, 0xc0, !PT ;  /* 0x7ff0000019247812 */ /* 0x040fe400078ec0ff */
[----:B------:R-:W-:Y:S01]  /*0c70*/  MOV R28, 0x1 ;  /* 0x00000001001c7802 */ /* 0x000fe20000000f00 */
[----:B------:R-:W-:Y:S01]  /*0c80*/  @!P0 DMUL R22, R24, 8.98846567431157953865e+307 ;  /* 0x7fe0000018168828 */ /* 0x000fe20000000000 */
[----:B------:R-:W-:Y:S01]  /*0c90*/  ISETP.GE.U32.AND P1, PT, R34, R36, PT ;  /* 0x000000242200720c */ /* 0x000fe20003f26070 */
[----:B------:R-:W-:Y:S01]  /*0ca0*/  @!P2 IMAD.MOV.U32 R30, RZ, RZ, RZ ;  /* 0x000000ffff1ea224 */ /* 0x000fe200078e00ff */
[----:B------:R-:W-:-:S03]  /*0cb0*/  @!P2 LOP3.LUT R27, R25, 0x7ff00000, RZ, 0xc0, !PT ;  /* 0x7ff00000191ba812 */ /* 0x000fc600078ec0ff */
[----:B------:R-:W0:Y:S01]  /*0cc0*/  MUFU.RCP64H R29, R23 ;  /* 0x00000017001d7308 */ /* 0x000e220000001800 */
[----:B------:R-:W-:Y:S02]  /*0cd0*/  @!P2 ISETP.GE.U32.AND P3, PT, R34, R27, PT ;  /* 0x0000001b2200a20c */ /* 0x000fe40003f66070 */
[C---:B------:R-:W-:Y:S02]  /*0ce0*/  SEL R27, R35.reuse, 0x63400000, !P1 ;  /* 0x63400000231b7807 */ /* 0x040fe40004800000 */
[----:B------:R-:W-:Y:S02]  /*0cf0*/  @!P2 SEL R31, R35, 0x63400000, !P3 ;  /* 0x63400000231fa807 */ /* 0x000fe40005800000 */
[--C-:B------:R-:W-:Y:S02]  /*0d00*/  LOP3.LUT R27, R27, 0x800fffff, R21.reuse, 0xf8, !PT ;  /* 0x800fffff1b1b7812 */ /* 0x100fe400078ef815 */
[----:B------:R-:W-:Y:S02]  /*0d10*/  @!P2 LOP3.LUT R31, R31, 0x80000000, R21, 0xf8, !PT ;  /* 0x800000001f1fa812 */ /* 0x000fe400078ef815 */
[----:B------:R-:W-:-:S02]  /*0d20*/  @!P0 LOP3.LUT R36, R23, 0x7ff00000, RZ, 0xc0, !PT ;  /* 0x7ff0000017248812 */ /* 0x000fc400078ec0ff */
[----:B------:R-:W-:-:S06]  /*0d30*/  @!P2 LOP3.LUT R31, R31, 0x100000, RZ, 0xfc, !PT ;  /* 0x001000001f1fa812 */ /* 0x000fcc00078efcff */
[----:B------:R-:W-:Y:S02]  /*0d40*/  @!P2 DFMA R26, R26, 2, -R30 ;  /* 0x400000001a1aa82b */ /* 0x000fe4000000081e */
[----:B0-----:R-:W-:-:S08]  /*0d50*/  DFMA R30, R28, -R22, 1 ;  /* 0x3ff000001c1e742b */ /* 0x001fd00000000816 */
[----:B------:R-:W-:-:S08]  /*0d60*/  DFMA R30, R30, R30, R30 ;  /* 0x0000001e1e1e722b */ /* 0x000fd0000000001e */
[----:B------:R-:W-:-:S08]  /*0d70*/  DFMA R30, R28, R30, R28 ;  /* 0x0000001e1c1e722b */ /* 0x000fd0000000001c */
[----:B------:R-:W-:-:S08]  /*0d80*/  DFMA R28, R30, -R22, 1 ;  /* 0x3ff000001e1c742b */ /* 0x000fd00000000816 */
[----:B------:R-:W-:-:S08]  /*0d90*/  DFMA R28, R30, R28, R30 ;  /* 0x0000001c1e1c722b */ /* 0x000fd0000000001e */
[----:B------:R-:W-:-:S08]  /*0da0*/  DMUL R30, R28, R26 ;  /* 0x0000001a1c1e7228 */ /* 0x000fd00000000000 */
[----:B------:R-:W-:-:S08]  /*0db0*/  DFMA R32, R30, -R22, R26 ;  /* 0x800000161e20722b */ /* 0x000fd0000000001a */
[----:B------:R-:W-:Y:S01]  /*0dc0*/  DFMA R32, R28, R32, R30 ;  /* 0x000000201c20722b */ /* 0x000fe2000000001e */
[----:B------:R-:W-:Y:S01]  /*0dd0*/  IMAD.MOV.U32 R30, RZ, RZ, R34 ;  /* 0x000000ffff1e7224 */ /* 0x000fe200078e0022 */
[----:B------:R-:W-:-:S05]  /*0de0*/  @!P2 LOP3.LUT R30, R27, 0x7ff00000, RZ, 0xc0, !PT ;  /* 0x7ff000001b1ea812 */ /* 0x000fca00078ec0ff */
        /* <DEDUP_REMOVED lines=9> */
[----:B------:R-:W-:-:S05]  /*0e80*/  SEL R35, R35, 0x63400000, !P0 ;  /* 0x6340000023237807 */ /* 0x000fca0004000000 */
[----:B------:R-:W-:Y:S02]  /*0e90*/  IMAD.IADD R30, R20, 0x1, -R35 ;  /* 0x00000001141e7824 */ /* 0x000fe400078e0a23 */
[----:B------:R-:W-:-:S03]  /*0ea0*/  IMAD.MOV.U32 R20, RZ, RZ, RZ ;  /* 0x000000ffff147224 */ /* 0x000fc600078e00ff */
[----:B------:R-:W-:-:S06]  /*0eb0*/  IADD3 R21, PT, PT, R30, 0x7fe00000, RZ ;  /* 0x7fe000001e157810 */ /* 0x000fcc0007ffe0ff */
        /* <DEDUP_REMOVED lines=10> */
[----:B------:R-:W-:Y:S01]  /*0f60*/  DMUL.RP R20, R32, R20 ;  /* 0x0000001420147228 */ /* 0x000fe20000008000 */
[----:B------:R-:W-:-:S06]  /*0f70*/  IMAD.MOV.U32 R22, RZ, RZ, RZ ;  /* 0x000000ffff167224 */ /* 0x000fcc00078e00ff */
[----:B------:R-:W-:-:S03]  /*0f80*/  DFMA R22, R28, -R22, R32 ;  /* 0x800000161c16722b */ /* 0x000fc60000000020 */
[----:B------:R-:W-:-:S03]  /*0f90*/  LOP3.LUT R25, R21, R25, RZ, 0x3c, !PT ;  /* 0x0000001915197212 */ /* 0x000fc600078e3cff */
[----:B------:R-:W-:-:S04]  /*0fa0*/  IADD3 R22, PT, PT, -R30, -0x43300000, RZ ;  /* 0xbcd000001e167810 */ /* 0x000fc80007ffe1ff */
[----:B------:R-:W-:-:S04]  /*0fb0*/  FSETP.NEU.AND P0, PT, |R23|, R22, PT ;  /* 0x000000161700720b */ /* 0x000fc80003f0d200 */
[----:B------:R-:W-:Y:S02]  /*0fc0*/  FSEL R28, R20, R28, !P0 ;  /* 0x0000001c141c7208 */ /* 0x000fe40004000000 */
[----:B------:R-:W-:Y:S01]  /*0fd0*/  FSEL R29, R25, R29, !P0 ;  /* 0x0000001d191d7208 */ /* 0x000fe20004000000 */
[----:B------:R-:W-:Y:S06]  /*0fe0*/  BRA `(.L_x_47) ;  /* 0x0000000000547947 */ /* 0x000fec0003800000 */
.L_x_46:
[----:B------:R-:W-:-:S14]  /*0ff0*/  DSETP.NAN.AND P0, PT, R20, R20, PT ;  /* 0x000000141400722a */ /* 0x000fdc0003f08000 */
[----:B------:R-:W-:Y:S05]  /*1000*/  @P0 BRA `(.L_x_48) ;  /* 0x0000000000440947 */ /* 0x000fea0003800000 */
[----:B------:R-:W-:-:S14]  /*1010*/  DSETP.NAN.AND P0, PT, R24, R24, PT ;  /* 0x000000181800722a */ /* 0x000fdc0003f08000 */
[----:B------:R-:W-:Y:S05]  /*1020*/  @P0 BRA `(.L_x_49) ;  /* 0x0000000000300947 */ /* 0x000fea0003800000 */
[----:B------:R-:W-:Y:S01]  /*1030*/  ISETP.NE.AND P0, PT, R30, R36, PT ;  /* 0x000000241e00720c */ /* 0x000fe20003f05270 */
[----:B------:R-:W-:Y:S01]  /*1040*/  IMAD.MOV.U32 R29, RZ, RZ, -0x80000 ;  /* 0xfff80000ff1d7424 */ /* 0x000fe200078e00ff */
[----:B------:R-:W-:-:S11]  /*1050*/  MOV R28, 0x0 ;  /* 0x00000000001c7802 */ /* 0x000fd60000000f00 */
[----:B------:R-:W-:Y:S05]  /*1060*/  @!P0 BRA `(.L_x_47) ;  /* 0x0000000000348947 */ /* 0x000fea0003800000 */
[----:B------:R-:W-:Y:S02]  /*1070*/  ISETP.NE.AND P0, PT, R30, 0x7ff00000, PT ;  /* 0x7ff000001e00780c */ /* 0x000fe40003f05270 */
[----:B------:R-:W-:Y:S02]  /*1080*/  LOP3.LUT R29, R21, 0x80000000, R25, 0x48, !PT ;  /* 0x80000000151d7812 */ /* 0x000fe400078e4819 */
[----:B------:R-:W-:-:S13]  /*1090*/  ISETP.EQ.OR P0, PT, R36, RZ, !P0 ;  /* 0x000000ff2400720c */ /* 0x000fda0004702670 */
[----:B------:R-:W-:Y:S01]  /*10a0*/  @P0 LOP3.LUT R20, R29, 0x7ff00000, RZ, 0xfc, !PT ;  /* 0x7ff000001d140812 */ /* 0x000fe200078efcff */
[----:B------:R-:W-:Y:S02]  /*10b0*/  @!P0 IMAD.MOV.U32 R28, RZ, RZ, RZ ;  /* 0x000000ffff1c8224 */ /* 0x000fe400078e00ff */
[----:B------:R-:W-:Y:S02]  /*10c0*/  @P0 IMAD.MOV.U32 R28, RZ, RZ, RZ ;  /* 0x000000ffff1c0224 */ /* 0x000fe400078e00ff */
[----:B------:R-:W-:Y:S01]  /*10d0*/  @P0 IMAD.MOV.U32 R29, RZ, RZ, R20 ;  /* 0x000000ffff1d0224 */ /* 0x000fe200078e0014 */
[----:B------:R-:W-:Y:S06]  /*10e0*/  BRA `(.L_x_47) ;  /* 0x0000000000147947 */ /* 0x000fec0003800000 */
.L_x_49:
[----:B------:R-:W-:Y:S02]  /*10f0*/  LOP3.LUT R29, R25, 0x80000, RZ, 0xfc, !PT ;  /* 0x00080000191d7812 */ /* 0x000fe400078efcff */
[----:B------:R-:W-:Y:S01]  /*1100*/  MOV R28, R24 ;  /* 0x00000018001c7202 */ /* 0x000fe20000000f00 */
[----:B------:R-:W-:Y:S06]  /*1110*/  BRA `(.L_x_47) ;  /* 0x0000000000087947 */ /* 0x000fec0003800000 */
.L_x_48:
[----:B------:R-:W-:Y:S01]  /*1120*/  LOP3.LUT R29, R21, 0x80000, RZ, 0xfc, !PT ;  /* 0x00080000151d7812 */ /* 0x000fe200078efcff */
[----:B------:R-:W-:-:S07]  /*1130*/  IMAD.MOV.U32 R28, RZ, RZ, R20 ;  /* 0x000000ffff1c7224 */ /* 0x000fce00078e0014 */
.L_x_47:
[----:B------:R-:W-:Y:S05]  /*1140*/  BSYNC.RECONVERGENT B2 ;  /* 0x0000000000027941 */ /* 0x000fea0003800200 */
.L_x_45:
[----:B------:R-:W-:Y:S02]  /*1150*/  IMAD.MOV.U32 R20, RZ, RZ, R5 ;  /* 0x000000ffff147224 */ /* 0x000fe400078e0005 */
[----:B------:R-:W-:-:S04]  /*1160*/  IMAD.MOV.U32 R21, RZ, RZ, 0x0 ;  /* 0x00000000ff157424 */ /* 0x000fc800078e00ff */
[----:B------:R-:W-:Y:S05]  /*1170*/  RET.REL.NODEC R20 `(zscore_sma_prefix_f32) ;  /* 0xffffffec14a07950 */ /* 0x000fea0003c3ffff */
        .weak           $__internal_4_$__cuda_sm20_dsqrt_rn_f64_mediumpath_v1
        .type           $__internal_4_$__cuda_sm20_dsqrt_rn_f64_mediumpath_v1,@function
        .size           $__internal_4_$__cuda_sm20_dsqrt_rn_f64_mediumpath_v1,(.L_x_59 - $__internal_4_$__cuda_sm20_dsqrt_rn_f64_mediumpath_v1)
$__internal_4_$__cuda_sm20_dsqrt_rn_f64_mediumpath_v1:
[----:B------:R-:W-:Y:S01]  /*1180*/  ISETP.GE.U32.AND P0, PT, R26, -0x3400000, PT ;  /* 0xfcc000001a00780c */ /* 0x000fe20003f06070 */
[----:B------:R-:W-:Y:S01]  /*1190*/  BSSY.RECONVERGENT B2, `(.L_x_50) ;  /* 0x0000024000027945 */ /* 0x000fe20003800200 */
[----:B------:R-:W-:-:S11]  /*11a0*/  IMAD.MOV.U32 R28, RZ, RZ, R30 ;  /* 0x000000ffff1c7224 */ /* 0x000fd600078e001e */
[----:B------:R-:W-:Y:S05]  /*11b0*/  @!P0 BRA `(.L_x_51) ;  /* 0x0000000000208947 */ /* 0x000fea0003800000 */
[----:B------:R-:W-:-:S10]  /*11c0*/  DFMA.RM R28, R18, R28, R20 ;  /* 0x0000001c121c722b */ /* 0x000fd40000004014 */
[----:B------:R-:W-:-:S04]  /*11d0*/  IADD3 R18, P0, PT, R28, 0x1, RZ ;  /* 0x000000011c127810 */ /* 0x000fc80007f1e0ff */
[----:B------:R-:W-:-:S06]  /*11e0*/  IADD3.X R19, PT, PT, RZ, R29, RZ, P0, !PT ;  /* 0x0000001dff137210 */ /* 0x000fcc00007fe4ff */
[----:B------:R-:W-:-:S08]  /*11f0*/  DFMA.RP R22, -R28, R18, R22 ;  /* 0x000000121c16722b */ /* 0x000fd00000008116 */
[----:B------:R-:W-:-:S06]  /*1200*/  DSETP.GT.AND P0, PT, R22, RZ, PT ;  /* 0x000000ff1600722a */ /* 0x000fcc0003f04000 */
[----:B------:R-:W-:Y:S02]  /*1210*/  FSEL R18, R18, R28, P0 ;  /* 0x0000001c12127208 */ /* 0x000fe40000000000 */
[----:B------:R-:W-:Y:S01]  /*1220*/  FSEL R19, R19, R29, P0 ;  /* 0x0000001d13137208 */ /* 0x000fe20000000000 */
[----:B------:R-:W-:Y:S06]  /*1230*/  BRA `(.L_x_52) ;  /* 0x0000000000647947 */ /* 0x000fec0003800000 */
.L_x_51:
[----:B------:R-:W-:-:S14]  /*1240*/  DSETP.NE.AND P0, PT, R22, RZ, PT ;  /* 0x000000ff1600722a */ /* 0x000fdc0003f05000 */
[----:B------:R-:W-:Y:S05]  /*1250*/  @!P0 BRA `(.L_x_53) ;  /* 0x0000000000588947 */ /* 0x000fea0003800000 */
[----:B------:R-:W-:-:S13]  /*1260*/  ISETP.GE.AND P0, PT, R23, RZ, PT ;  /* 0x000000ff1700720c */ /* 0x000fda0003f06270 */
[----:B------:R-:W-:Y:S02]  /*1270*/  @!P0 IMAD.MOV.U32 R18, RZ, RZ, 0x0 ;  /* 0x00000000ff128424 */ /* 0x000fe400078e00ff */
[----:B------:R-:W-:Y:S01]  /*1280*/  @!P0 IMAD.MOV.U32 R19, RZ, RZ, -0x80000 ;  /* 0xfff80000ff138424 */ /* 0x000fe200078e00ff */
[----:B------:R-:W-:Y:S06]  /*1290*/  @!P0 BRA `(.L_x_52) ;  /* 0x00000000004c8947 */ /* 0x000fec0003800000 */
[----:B------:R-:W-:-:S13]  /*12a0*/  ISETP.GT.AND P0, PT, R23, 0x7fefffff, PT ;  /* 0x7fefffff1700780c */ /* 0x000fda0003f04270 */
[----:B------:R-:W-:Y:S05]  /*12b0*/  @P0 BRA `(.L_x_53) ;  /* 0x0000000000400947 */ /* 0x000fea0003800000 */
[----:B------:R-:W-:Y:S01]  /*12c0*/  DMUL R18, R22, 8.11296384146066816958e+31 ;  /* 0x4690000016127828 */ /* 0x000fe20000000000 */
[----:B------:R-:W-:Y:S01]  /*12d0*/  IMAD.MOV.U32 R20, RZ, RZ, RZ ;  /* 0x000000ffff147224 */ /* 0x000fe200078e00ff */
[----:B------:R-:W-:Y:S01]  /*12e0*/  MOV R27, 0x3fd80000 ;  /* 0x3fd80000001b7802 */ /* 0x000fe20000000f00 */
[----:B------:R-:W-:-:S03]  /*12f0*/  IMAD.MOV.U32 R26, RZ, RZ, 0x0 ;  /* 0x00000000ff1a7424 */ /* 0x000fc600078e00ff */
[----:B------:R-:W0:Y:S02]  /*1300*/  MUFU.RSQ64H R21, R19 ;  /* 0x0000001300157308 */ /* 0x000e240000001c00 */
        /* <DEDUP_REMOVED lines=9> */
[----:B------:R-:W-:Y:S01]  /*13a0*/  VIADD R19, R19, 0xfcb00000 ;  /* 0xfcb0000013137836 */ /* 0x000fe20000000000 */
[----:B------:R-:W-:Y:S06]  /*13b0*/  BRA `(.L_x_52) ;  /* 0x0000000000047947 */ /* 0x000fec0003800000 */
.L_x_53:
[----:B------:R-:W-:-:S11]  /*13c0*/  DADD R18, R22, R22 ;  /* 0x0000000016127229 */ /* 0x000fd60000000016 */
.L_x_52:
[----:B------:R-:W-:Y:S05]  /*13d0*/  BSYNC.RECONVERGENT B2 ;  /* 0x0000000000027941 */ /* 0x000fea0003800200 */
.L_x_50:
[----:B------:R-:W-:-:S04]  /*13e0*/  IMAD.MOV.U32 R25, RZ, RZ, 0x0 ;  /* 0x00000000ff197424 */ /* 0x000fc800078e00ff */
[----:B------:R-:W-:Y:S05]  /*13f0*/  RET.REL.NODEC R24 `(zscore_sma_prefix_f32) ;  /* 0xffffffec18007950 */ /* 0x000fea0003c3ffff */
.L_x_54:
        /* <DEDUP_REMOVED lines=16> */
.L_x_59:


//--------------------- .nv.shared.reserved.0     --------------------------
	.section	.nv.shared.reserved.0,"aw",@nobits
	.weak		__nv_reservedSMEM_offset_0_alias
	.size		__nv_reservedSMEM_offset_0_alias, 0, 64
	.other		__nv_reservedSMEM_offset_0_alias,@"STO_CUDA_RESERVED_SHARED STV_DEFAULT"
__nv_reservedSMEM_offset_0_alias:
	.zero		0
	.zero		64


//--------------------- .nv.constant0.zscore_many_series_one_param_f32 --------------------------
	.section	.nv.constant0.zscore_many_series_one_param_f32,"a",@progbits
	.sectionflags	@""
	.align	4
.nv.constant0.zscore_many_series_one_param_f32:
	.zero		936


//--------------------- .nv.constant0.zscore_sma_prefix_f32 --------------------------
	.section	.nv.constant0.zscore_sma_prefix_f32,"a",@progbits
	.sectionflags	@""
	.align	4
.nv.constant0.zscore_sma_prefix_f32:
	.zero		968


//--------------------- SYMBOLS --------------------------

	.type		.nv.reservedSmem.offset0,@object
	.size		.nv.reservedSmem.offset0,0x4
